	.target	sm_100a

	.elftype	@"ET_EXEC"


//--------------------- .note.nv.tkinfo           --------------------------
	.section	.note.nv.tkinfo,"",@"SHT_NOTE"
	.sectionflags	@"SHF_NOTE_NV_TKINFO"
	.tkinfo
        /*0018*/ 	.word	0x00000002
        /*0030*/ 	.string	""
        /*0030*/ 	.string	"ptxas"
        /*0030*/ 	.string	"Cuda compilation tools, release 13.0, V13.0.88"
        /*0030*/ 	.string	"Build cuda_13.0.r13.0/compiler.36424714_0"
        /*0030*/ 	.string	"-arch sm_100a -m 64 "



//--------------------- .note.nv.cuinfo           --------------------------
	.section	.note.nv.cuinfo,"",@"SHT_NOTE"
	.sectionflags	@"SHF_NOTE_NV_CUINFO"
        /*0018*/ 	.short	0x0002
        /*001a*/ 	.short	0x0064
        /*001c*/ 	.short	0x0082
	.zero		2


//--------------------- .nv.info                  --------------------------
	.section	.nv.info,"",@"SHT_CUDA_INFO"
	.align	4


	//----- nvinfo : EIATTR_REGCOUNT
	.align		4
        /*0000*/ 	.byte	0x04, 0x2f
        /*0002*/ 	.short	(.L_19 - .L_18)
	.align		4
.L_18:
        /*0004*/ 	.word	index@(_ZN7cutlass13device_kernelINS_4gemm6kernel13GemmUniversalIN4cute5tupleIJiiiiEEENS1_10collective13CollectiveMmaINS1_35MainloopSm100TmaUmmaWarpSpecializedILi5ELi2ELi4ENS5_IJNS4_1CILi2EEENSA_ILi1EEESC_EEEEENS5_IJNSA_ILi64EEESF_SF_EEENS_12float_e4m3_tENS5_IJlSC_lEEESH_SI_NS4_8TiledMMAINS4_8MMA_AtomIJNS4_10MMA_TraitsINS4_19SM100_MMA_F8F6F4_SSEJSH_SH_fSF_SF_NS4_17integral_constantINS4_4UMMA5MajorELSP_0EEESQ_NSN_INSO_7ScaleInELSR_0EEESS_EEEEEENS4_6LayoutINS5_IJSC_SC_SC_EEENS5_IJNSA_ILi0EEESX_SX_EEEEENS5_IJNS4_10UnderscoreES10_S10_EEEEENS4_13SM90_TMA_LOADENS4_14ComposedLayoutINS4_7SwizzleILi2ELi4ELi3EEENS4_18smem_ptr_flag_bitsILi8EEENSV_INS5_IJNSA_ILi8EEESF_EEENS5_IJSF_SC_EEEEEEEvNS4_8identityENS4_23SM90_TMA_LOAD_MULTICASTES1D_vS1E_EENS_8epilogue10collective18CollectiveEpilogueINS1H_23Sm100TmaWarpSpecializedILi1ELi1ELi32ELb0ELb0EEEJSG_NS5_IJNSV_ISF_SC_EES1M_EEESH_SI_SH_SI_NS1H_6fusion15FusionCallbacksIS1L_NS1O_17LinearCombinationISH_fSH_fLNS_15FloatRoundStyleE2EEESG_S1N_JEEENS4_5SM1004TMEM4LOAD26SM100_TMEM_LOAD_16dp32b32xES13_S1D_NS4_39AutoVectorizingCopyWithAssumedAlignmentILi128EEENS4_14SM90_TMA_STOREES1D_S1Z_S1Z_EEEvvEEEEvNT_6ParamsE)
        /*0008*/ 	.word	0x00000059


	//----- nvinfo : EIATTR_FRAME_SIZE
	.align		4
.L_19:
        /*000c*/ 	.byte	0x04, 0x11
        /*000e*/ 	.short	(.L_21 - .L_20)
	.align		4
.L_20:
        /*0010*/ 	.word	index@($__internal_2_$__cuda_sm10x_tcgen05_guardrail_trap_unallocated_columns_being_dealloced)
        /*0014*/ 	.word	0x00000000


	//----- nvinfo : EIATTR_FRAME_SIZE
	.align		4
.L_21:
        /*0018*/ 	.byte	0x04, 0x11
        /*001a*/ 	.short	(.L_23 - .L_22)
	.align		4
.L_22:
        /*001c*/ 	.word	index@($__internal_1_$__cuda_sm10x_tcgen05_guardrail_trap_phase_invalid_during_alloc)
        /*0020*/ 	.word	0x00000000


	//----- nvinfo : EIATTR_FRAME_SIZE
	.align		4
.L_23:
        /*0024*/ 	.byte	0x04, 0x11
        /*0026*/ 	.short	(.L_25 - .L_24)
	.align		4
.L_24:
        /*0028*/ 	.word	index@($__internal_0_$__cuda_sm10x_tcgen05_guardrail_trap_col_being_dealloced_not_returned_by_alloc)
        /*002c*/ 	.word	0x00000000


	//----- nvinfo : EIATTR_FRAME_SIZE
	.align		4
.L_25:
        /*0030*/ 	.byte	0x04, 0x11
        /*0032*/ 	.short	(.L_27 - .L_26)
	.align		4
.L_26:
        /*0034*/ 	.word	index@(_ZN7cutlass13device_kernelINS_4gemm6kernel13GemmUniversalIN4cute5tupleIJiiiiEEENS1_10collective13CollectiveMmaINS1_35MainloopSm100TmaUmmaWarpSpecializedILi5ELi2ELi4ENS5_IJNS4_1CILi2EEENSA_ILi1EEESC_EEEEENS5_IJNSA_ILi64EEESF_SF_EEENS_12float_e4m3_tENS5_IJlSC_lEEESH_SI_NS4_8TiledMMAINS4_8MMA_AtomIJNS4_10MMA_TraitsINS4_19SM100_MMA_F8F6F4_SSEJSH_SH_fSF_SF_NS4_17integral_constantINS4_4UMMA5MajorELSP_0EEESQ_NSN_INSO_7ScaleInELSR_0EEESS_EEEEEENS4_6LayoutINS5_IJSC_SC_SC_EEENS5_IJNSA_ILi0EEESX_SX_EEEEENS5_IJNS4_10UnderscoreES10_S10_EEEEENS4_13SM90_TMA_LOADENS4_14ComposedLayoutINS4_7SwizzleILi2ELi4ELi3EEENS4_18smem_ptr_flag_bitsILi8EEENSV_INS5_IJNSA_ILi8EEESF_EEENS5_IJSF_SC_EEEEEEEvNS4_8identityENS4_23SM90_TMA_LOAD_MULTICASTES1D_vS1E_EENS_8epilogue10collective18CollectiveEpilogueINS1H_23Sm100TmaWarpSpecializedILi1ELi1ELi32ELb0ELb0EEEJSG_NS5_IJNSV_ISF_SC_EES1M_EEESH_SI_SH_SI_NS1H_6fusion15FusionCallbacksIS1L_NS1O_17LinearCombinationISH_fSH_fLNS_15FloatRoundStyleE2EEESG_S1N_JEEENS4_5SM1004TMEM4LOAD26SM100_TMEM_LOAD_16dp32b32xES13_S1D_NS4_39AutoVectorizingCopyWithAssumedAlignmentILi128EEENS4_14SM90_TMA_STOREES1D_S1Z_S1Z_EEEvvEEEEvNT_6ParamsE)
        /*0038*/ 	.word	0x00000000


	//----- nvinfo : EIATTR_MIN_STACK_SIZE
	.align		4
.L_27:
        /*003c*/ 	.byte	0x04, 0x12
        /*003e*/ 	.short	(.L_29 - .L_28)
	.align		4
.L_28:
        /*0040*/ 	.word	index@(_ZN7cutlass13device_kernelINS_4gemm6kernel13GemmUniversalIN4cute5tupleIJiiiiEEENS1_10collective13CollectiveMmaINS1_35MainloopSm100TmaUmmaWarpSpecializedILi5ELi2ELi4ENS5_IJNS4_1CILi2EEENSA_ILi1EEESC_EEEEENS5_IJNSA_ILi64EEESF_SF_EEENS_12float_e4m3_tENS5_IJlSC_lEEESH_SI_NS4_8TiledMMAINS4_8MMA_AtomIJNS4_10MMA_TraitsINS4_19SM100_MMA_F8F6F4_SSEJSH_SH_fSF_SF_NS4_17integral_constantINS4_4UMMA5MajorELSP_0EEESQ_NSN_INSO_7ScaleInELSR_0EEESS_EEEEEENS4_6LayoutINS5_IJSC_SC_SC_EEENS5_IJNSA_ILi0EEESX_SX_EEEEENS5_IJNS4_10UnderscoreES10_S10_EEEEENS4_13SM90_TMA_LOADENS4_14ComposedLayoutINS4_7SwizzleILi2ELi4ELi3EEENS4_18smem_ptr_flag_bitsILi8EEENSV_INS5_IJNSA_ILi8EEESF_EEENS5_IJSF_SC_EEEEEEEvNS4_8identityENS4_23SM90_TMA_LOAD_MULTICASTES1D_vS1E_EENS_8epilogue10collective18CollectiveEpilogueINS1H_23Sm100TmaWarpSpecializedILi1ELi1ELi32ELb0ELb0EEEJSG_NS5_IJNSV_ISF_SC_EES1M_EEESH_SI_SH_SI_NS1H_6fusion15FusionCallbacksIS1L_NS1O_17LinearCombinationISH_fSH_fLNS_15FloatRoundStyleE2EEESG_S1N_JEEENS4_5SM1004TMEM4LOAD26SM100_TMEM_LOAD_16dp32b32xES13_S1D_NS4_39AutoVectorizingCopyWithAssumedAlignmentILi128EEENS4_14SM90_TMA_STOREES1D_S1Z_S1Z_EEEvvEEEEvNT_6ParamsE)
        /*0044*/ 	.word	0x00000000
.L_29:


//--------------------- .nv.compat                --------------------------
	.section	.nv.compat,"",@"SHT_CUDA_COMPAT_INFO"
	.align	4
        /*0000*/ 	.byte	0x02, 0x09, 0x01, 0x00, 0x02, 0x02, 0x02, 0x00, 0x02, 0x05, 0x05, 0x00, 0x03, 0x07, 0x01, 0x01
        /*0010*/ 	.byte	0x02, 0x03, 0x01, 0x00, 0x02, 0x06, 0x01, 0x00, 0x04, 0x0b, 0x08, 0x00, 0x09, 0x00, 0x00, 0x00
        /*0020*/ 	.byte	0x00, 0x00, 0x00, 0x00


//--------------------- .nv.info._ZN7cutlass13device_kernelINS_4gemm6kernel13GemmUniversalIN4cute5tupleIJiiiiEEENS1_10collective13CollectiveMmaINS1_35MainloopSm100TmaUmmaWarpSpecializedILi5ELi2ELi4ENS5_IJNS4_1CILi2EEENSA_ILi1EEESC_EEEEENS5_IJNSA_ILi64EEESF_SF_EEENS_12float_e4m3_tENS5_IJlSC_lEEESH_SI_NS4_8TiledMMAINS4_8MMA_AtomIJNS4_10MMA_TraitsINS4_19SM100_MMA_F8F6F4_SSEJSH_SH_fSF_SF_NS4_17integral_constantINS4_4UMMA5MajorELSP_0EEESQ_NSN_INSO_7ScaleInELSR_0EEESS_EEEEEENS4_6LayoutINS5_IJSC_SC_SC_EEENS5_IJNSA_ILi0EEESX_SX_EEEEENS5_IJNS4_10UnderscoreES10_S10_EEEEENS4_13SM90_TMA_LOADENS4_14ComposedLayoutINS4_7SwizzleILi2ELi4ELi3EEENS4_18smem_ptr_flag_bitsILi8EEENSV_INS5_IJNSA_ILi8EEESF_EEENS5_IJSF_SC_EEEEEEEvNS4_8identityENS4_23SM90_TMA_LOAD_MULTICASTES1D_vS1E_EENS_8epilogue10collective18CollectiveEpilogueINS1H_23Sm100TmaWarpSpecializedILi1ELi1ELi32ELb0ELb0EEEJSG_NS5_IJNSV_ISF_SC_EES1M_EEESH_SI_SH_SI_NS1H_6fusion15FusionCallbacksIS1L_NS1O_17LinearCombinationISH_fSH_fLNS_15FloatRoundStyleE2EEESG_S1N_JEEENS4_5SM1004TMEM4LOAD26SM100_TMEM_LOAD_16dp32b32xES13_S1D_NS4_39AutoVectorizingCopyWithAssumedAlignmentILi128EEENS4_14SM90_TMA_STOREES1D_S1Z_S1Z_EEEvvEEEEvNT_6ParamsE --------------------------
	.section	.nv.info._ZN7cutlass13device_kernelINS_4gemm6kernel13GemmUniversalIN4cute5tupleIJiiiiEEENS1_10collective13CollectiveMmaINS1_35MainloopSm100TmaUmmaWarpSpecializedILi5ELi2ELi4ENS5_IJNS4_1CILi2EEENSA_ILi1EEESC_EEEEENS5_IJNSA_ILi64EEESF_SF_EEENS_12float_e4m3_tENS5_IJlSC_lEEESH_SI_NS4_8TiledMMAINS4_8MMA_AtomIJNS4_10MMA_TraitsINS4_19SM100_MMA_F8F6F4_SSEJSH_SH_fSF_SF_NS4_17integral_constantINS4_4UMMA5MajorELSP_0EEESQ_NSN_INSO_7ScaleInELSR_0EEESS_EEEEEENS4_6LayoutINS5_IJSC_SC_SC_EEENS5_IJNSA_ILi0EEESX_SX_EEEEENS5_IJNS4_10UnderscoreES10_S10_EEEEENS4_13SM90_TMA_LOADENS4_14ComposedLayoutINS4_7SwizzleILi2ELi4ELi3EEENS4_18smem_ptr_flag_bitsILi8EEENSV_INS5_IJNSA_ILi8EEESF_EEENS5_IJSF_SC_EEEEEEEvNS4_8identityENS4_23SM90_TMA_LOAD_MULTICASTES1D_vS1E_EENS_8epilogue10collective18CollectiveEpilogueINS1H_23Sm100TmaWarpSpecializedILi1ELi1ELi32ELb0ELb0EEEJSG_NS5_IJNSV_ISF_SC_EES1M_EEESH_SI_SH_SI_NS1H_6fusion15FusionCallbacksIS1L_NS1O_17LinearCombinationISH_fSH_fLNS_15FloatRoundStyleE2EEESG_S1N_JEEENS4_5SM1004TMEM4LOAD26SM100_TMEM_LOAD_16dp32b32xES13_S1D_NS4_39AutoVectorizingCopyWithAssumedAlignmentILi128EEENS4_14SM90_TMA_STOREES1D_S1Z_S1Z_EEEvvEEEEvNT_6ParamsE,"",@"SHT_CUDA_INFO"
	.sectionflags	@""
	.align	4


	//----- nvinfo : EIATTR_CUDA_API_VERSION
	.align		4
        /*0000*/ 	.byte	0x04, 0x37
        /*0002*/ 	.short	(.L_31 - .L_30)
.L_30:
        /*0004*/ 	.word	0x00000082


	//----- nvinfo : EIATTR_KPARAM_INFO
	.align		4
.L_31:
        /*0008*/ 	.byte	0x04, 0x17
        /*000a*/ 	.short	(.L_33 - .L_32)
.L_32:
        /*000c*/ 	.word	0x00000000
        /*0010*/ 	.short	0x0000
        /*0012*/ 	.short	0x0000
        /*0014*/ 	.byte	0x00, 0xf0, 0x01, 0x20


	//----- nvinfo : EIATTR_AT_ENTRY_FRAGMENTS
	.align		4
.L_33:
        /*0018*/ 	.byte	0x04, 0x4f
        /*001a*/ 	.short	(.L_35 - .L_34)


	//   ....[0]....
.L_34:
        /*001c*/ 	.word	0x00000006


	//----- nvinfo : EIATTR_RESERVED_SMEM_USED
	.align		4
.L_35:
        /*0020*/ 	.byte	0x01, 0x41
	.zero		2


	//----- nvinfo : EIATTR_SPARSE_MMA_MASK
	.align		4
        /*0024*/ 	.byte	0x03, 0x50
        /*0026*/ 	.short	0x0000


	//----- nvinfo : EIATTR_TCGEN05_1CTA_USED
	.align		4
        /*0028*/ 	.byte	0x01, 0x51
	.zero		2


	//----- nvinfo : EIATTR_MAXREG_COUNT
	.align		4
        /*002c*/ 	.byte	0x03, 0x1b
        /*002e*/ 	.short	0x00ff


	//----- nvinfo : EIATTR_NUM_BARRIERS
	.align		4
        /*0030*/ 	.byte	0x02, 0x4c
        /*0032*/ 	.byte	0x07
	.zero		1


	//----- nvinfo : EIATTR_EXTERNS
	.align		4
        /*0034*/ 	.byte	0x04, 0x0f
        /*0036*/ 	.short	(.L_37 - .L_36)


	//   ....[0]....
	.align		4
.L_36:
        /*0038*/ 	.word	index@(__assertfail)


	//----- nvinfo : EIATTR_MERCURY_ISA_VERSION
	.align		4
.L_37:
        /*003c*/ 	.byte	0x03, 0x5f
        /*003e*/ 	.short	0x0101


	//----- nvinfo : EIATTR_INT_WARP_WIDE_INSTR_OFFSETS
	.align		4
        /*0040*/ 	.byte	0x04, 0x31
        /*0042*/ 	.short	(.L_39 - .L_38)


	//   ....[0]....
.L_38:
        /*0044*/ 	.word	0x00003bc0


	//   ....[1]....
        /*0048*/ 	.word	0x00003bf0


	//   ....[2]....
        /*004c*/ 	.word	0x00003c10


	//   ....[3]....
        /*0050*/ 	.word	0x000047f0


	//   ....[4]....
        /*0054*/ 	.word	0x000048a0


	//----- nvinfo : EIATTR_COOP_GROUP_MASK_REGIDS
	.align		4
.L_39:
        /*0058*/ 	.byte	0x04, 0x29
        /*005a*/ 	.short	(.L_41 - .L_40)


	//   ....[0]....
.L_40:
        /*005c*/ 	.word	0xffffffff


	//   ....[1]....
        /*0060*/ 	.word	0xffffffff


	//   ....[2]....
        /*0064*/ 	.word	0xffffffff


	//   ....[3]....
        /*0068*/ 	.word	0xffffffff


	//   ....[4]....
        /*006c*/ 	.word	0xffffffff


	//   ....[5]....
        /*0070*/ 	.word	0xffffffff


	//   ....[6]....
        /*0074*/ 	.word	0xffffffff


	//   ....[7]....
        /*0078*/ 	.word	0xffffffff


	//   ....[8]....
        /*007c*/ 	.word	0xffffffff


	//   ....[9]....
        /*0080*/ 	.word	0xffffffff


	//   ....[10]....
        /*0084*/ 	.word	0xffffffff


	//   ....[11]....
        /*0088*/ 	.word	0xffffffff


	//   ....[12]....
        /*008c*/ 	.word	0xffffffff


	//   ....[13]....
        /*0090*/ 	.word	0xffffffff


	//----- nvinfo : EIATTR_COOP_GROUP_INSTR_OFFSETS
	.align		4
.L_41:
        /*0094*/ 	.byte	0x04, 0x28
        /*0096*/ 	.short	(.L_43 - .L_42)


	//   ....[0]....
.L_42:
        /*0098*/ 	.word	0x00000080


	//   ....[1]....
        /*009c*/ 	.word	0x000004e0


	//   ....[2]....
        /*00a0*/ 	.word	0x000006a0


	//   ....[3]....
        /*00a4*/ 	.word	0x000007e0


	//   ....[4]....
        /*00a8*/ 	.word	0x000008e0


	//   ....[5]....
        /*00ac*/ 	.word	0x00000a50


	//   ....[6]....
        /*00b0*/ 	.word	0x00000bf0


	//   ....[7]....
        /*00b4*/ 	.word	0x00000da0


	//   ....[8]....
        /*00b8*/ 	.word	0x00001f60


	//   ....[9]....
        /*00bc*/ 	.word	0x00002e90


	//   ....[10]....
        /*00c0*/ 	.word	0x000030a0


	//   ....[11]....
        /*00c4*/ 	.word	0x000030d0


	//   ....[12]....
        /*00c8*/ 	.word	0x00003aa0


	//   ....[13]....
        /*00cc*/ 	.word	0x00003cd0


	//----- nvinfo : EIATTR_VRC_CTA_INIT_COUNT
	.align		4
.L_43:
        /*00d0*/ 	.byte	0x02, 0x4a
        /*00d2*/ 	.byte	0x80
	.zero		1


	//----- nvinfo : EIATTR_SYSCALL_OFFSETS
	.align		4
        /*00d4*/ 	.byte	0x04, 0x46
        /*00d6*/ 	.short	(.L_45 - .L_44)


	//   ....[0]....
.L_44:
        /*00d8*/ 	.word	0x00005410


	//   ....[1]....
        /*00dc*/ 	.word	0x00005550


	//   ....[2]....
        /*00e0*/ 	.word	0x00005cd0


	//----- nvinfo : EIATTR_MBARRIER_INSTR_OFFSETS
	.align		4
.L_45:
        /*00e4*/ 	.byte	0x04, 0x39
        /*00e6*/ 	.short	(.L_47 - .L_46)


	//   ....[0]....
.L_46:
        /*00e8*/ 	.word	0x000005f0
        /*00ec*/ 	.word	0x000000ff
        /*00f0*/ 	.word	0x00000000
        /*00f4*/ 	.short	0x0100
        /*00f6*/ 	.byte	0x04
	.zero		1


	//   ....[1]....
        /*00f8*/ 	.word	0x00000600
        /*00fc*/ 	.word	0x000000ff
        /*0100*/ 	.word	0x00000028
        /*0104*/ 	.short	0x0100
        /*0106*/ 	.byte	0x04
	.zero		1


	//   ....[2]....
        /*0108*/ 	.word	0x00000610
        /*010c*/ 	.word	0x000000ff
        /*0110*/ 	.word	0x00000008
        /*0114*/ 	.short	0x0100
        /*0116*/ 	.byte	0x04
	.zero		1


	//   ....[3]....
        /*0118*/ 	.word	0x00000620
        /*011c*/ 	.word	0x000000ff
        /*0120*/ 	.word	0x00000030
        /*0124*/ 	.short	0x0100
        /*0126*/ 	.byte	0x04
	.zero		1


	//   ....[4]....
        /*0128*/ 	.word	0x00000630
        /*012c*/ 	.word	0x000000ff
        /*0130*/ 	.word	0x00000010
        /*0134*/ 	.short	0x0100
        /*0136*/ 	.byte	0x04
	.zero		1


	//   ....[5]....
        /*0138*/ 	.word	0x00000640
        /*013c*/ 	.word	0x000000ff
        /*0140*/ 	.word	0x00000038
        /*0144*/ 	.short	0x0100
        /*0146*/ 	.byte	0x04
	.zero		1


	//   ....[6]....
        /*0148*/ 	.word	0x00000650
        /*014c*/ 	.word	0x000000ff
        /*0150*/ 	.word	0x00000018
        /*0154*/ 	.short	0x0100
        /*0156*/ 	.byte	0x04
	.zero		1


	//   ....[7]....
        /*0158*/ 	.word	0x00000660
        /*015c*/ 	.word	0x000000ff
        /*0160*/ 	.word	0x00000040
        /*0164*/ 	.short	0x0100
        /*0166*/ 	.byte	0x04
	.zero		1


	//   ....[8]....
        /*0168*/ 	.word	0x00000670
        /*016c*/ 	.word	0x000000ff
        /*0170*/ 	.word	0x00000020
        /*0174*/ 	.short	0x0100
        /*0176*/ 	.byte	0x04
	.zero		1


	//   ....[9]....
        /*0178*/ 	.word	0x00000680
        /*017c*/ 	.word	0x000000ff
        /*0180*/ 	.word	0x00000048
        /*0184*/ 	.short	0x0100
        /*0186*/ 	.byte	0x04
	.zero		1


	//   ....[10]....
        /*0188*/ 	.word	0x000007b0
        /*018c*/ 	.word	0x000000ff
        /*0190*/ 	.word	0x00000050
        /*0194*/ 	.short	0x0100
        /*0196*/ 	.byte	0x04
	.zero		1


	//   ....[11]....
        /*0198*/ 	.word	0x000007c0
        /*019c*/ 	.word	0x000000ff
        /*01a0*/ 	.word	0x00000058
        /*01a4*/ 	.short	0x0100
        /*01a6*/ 	.byte	0x04
	.zero		1


	//   ....[12]....
        /*01a8*/ 	.word	0x000008b0
        /*01ac*/ 	.word	0x000000ff
        /*01b0*/ 	.word	0x00000060
        /*01b4*/ 	.short	0x0100
        /*01b6*/ 	.byte	0x06
	.zero		1


	//   ....[13]....
        /*01b8*/ 	.word	0x000008c0
        /*01bc*/ 	.word	0x000000ff
        /*01c0*/ 	.word	0x00000068
        /*01c4*/ 	.short	0x0100
        /*01c6*/ 	.byte	0x06
	.zero		1


	//   ....[14]....
        /*01c8*/ 	.word	0x00000a00
        /*01cc*/ 	.word	0x000000ff
        /*01d0*/ 	.word	0x00000070
        /*01d4*/ 	.short	0x0100
        /*01d6*/ 	.byte	0x06
	.zero		1


	//   ....[15]....
        /*01d8*/ 	.word	0x00000a10
        /*01dc*/ 	.word	0x000000ff
        /*01e0*/ 	.word	0x00000080
        /*01e4*/ 	.short	0x0100
        /*01e6*/ 	.byte	0x06
	.zero		1


	//   ....[16]....
        /*01e8*/ 	.word	0x00000a20
        /*01ec*/ 	.word	0x000000ff
        /*01f0*/ 	.word	0x00000078
        /*01f4*/ 	.short	0x0100
        /*01f6*/ 	.byte	0x06
	.zero		1


	//   ....[17]....
        /*01f8*/ 	.word	0x00000a30
        /*01fc*/ 	.word	0x000000ff
        /*0200*/ 	.word	0x00000088
        /*0204*/ 	.short	0x0100
        /*0206*/ 	.byte	0x06
	.zero		1


	//   ....[18]....
        /*0208*/ 	.word	0x00000b60
        /*020c*/ 	.word	0x000000ff
        /*0210*/ 	.word	0x00000090
        /*0214*/ 	.short	0x0100
        /*0216*/ 	.byte	0x04
	.zero		1


	//   ....[19]....
        /*0218*/ 	.word	0x00000b70
        /*021c*/ 	.word	0x000000ff
        /*0220*/ 	.word	0x000000b0
        /*0224*/ 	.short	0x0100
        /*0226*/ 	.byte	0x04
	.zero		1


	//   ....[20]....
        /*0228*/ 	.word	0x00000b80
        /*022c*/ 	.word	0x000000ff
        /*0230*/ 	.word	0x00000098
        /*0234*/ 	.short	0x0100
        /*0236*/ 	.byte	0x04
	.zero		1


	//   ....[21]....
        /*0238*/ 	.word	0x00000b90
        /*023c*/ 	.word	0x000000ff
        /*0240*/ 	.word	0x000000b8
        /*0244*/ 	.short	0x0100
        /*0246*/ 	.byte	0x04
	.zero		1


	//   ....[22]....
        /*0248*/ 	.word	0x00000ba0
        /*024c*/ 	.word	0x000000ff
        /*0250*/ 	.word	0x000000a0
        /*0254*/ 	.short	0x0100
        /*0256*/ 	.byte	0x04
	.zero		1


	//   ....[23]....
        /*0258*/ 	.word	0x00000bb0
        /*025c*/ 	.word	0x000000ff
        /*0260*/ 	.word	0x000000c0
        /*0264*/ 	.short	0x0100
        /*0266*/ 	.byte	0x04
	.zero		1


	//   ....[24]....
        /*0268*/ 	.word	0x00000bc0
        /*026c*/ 	.word	0x000000ff
        /*0270*/ 	.word	0x000000a8
        /*0274*/ 	.short	0x0100
        /*0276*/ 	.byte	0x04
	.zero		1


	//   ....[25]....
        /*0278*/ 	.word	0x00000bd0
        /*027c*/ 	.word	0x000000ff
        /*0280*/ 	.word	0x000000c8
        /*0284*/ 	.short	0x0100
        /*0286*/ 	.byte	0x04
	.zero		1


	//   ....[26]....
        /*0288*/ 	.word	0x00000cc0
        /*028c*/ 	.word	0x000000ff
        /*0290*/ 	.word	0x000000d0
        /*0294*/ 	.short	0x0100
        /*0296*/ 	.byte	0x04
	.zero		1


	//   ....[27]....
        /*0298*/ 	.word	0x00000cd0
        /*029c*/ 	.word	0x000000ff
        /*02a0*/ 	.word	0x000000e0
        /*02a4*/ 	.short	0x0100
        /*02a6*/ 	.byte	0x04
	.zero		1


	//   ....[28]....
        /*02a8*/ 	.word	0x00000ce0
        /*02ac*/ 	.word	0x000000ff
        /*02b0*/ 	.word	0x000000d8
        /*02b4*/ 	.short	0x0100
        /*02b6*/ 	.byte	0x04
	.zero		1


	//   ....[29]....
        /*02b8*/ 	.word	0x00000cf0
        /*02bc*/ 	.word	0x000000ff
        /*02c0*/ 	.word	0x000000e8
        /*02c4*/ 	.short	0x0100
        /*02c6*/ 	.byte	0x04
	.zero		1


	//   ....[30]....
        /*02c8*/ 	.word	0x000017e0
        /*02cc*/ 	.word	0x00000000
        /*02d0*/ 	.word	0x000000e0
        /*02d4*/ 	.short	0x010a
        /*02d6*/ 	.byte	0xff
	.zero		1


	//   ....[31]....
        /*02d8*/ 	.word	0x00001810
        /*02dc*/ 	.word	0x00000000
        /*02e0*/ 	.word	0x000000d0
        /*02e4*/ 	.short	0x0101
        /*02e6*/ 	.byte	0xff
	.zero		1


	//   ....[32]....
        /*02e8*/ 	.word	0x000018e0
        /*02ec*/ 	.word	0x000000ff
        /*02f0*/ 	.word	0x00000028
        /*02f4*/ 	.short	0x010a
        /*02f6*/ 	.byte	0x04
	.zero		1


	//   ....[33]....
        /*02f8*/ 	.word	0x00001960
        /*02fc*/ 	.word	0x000000ff
        /*0300*/ 	.word	0x00000028
        /*0304*/ 	.short	0x010a
        /*0306*/ 	.byte	0x21
	.zero		1


	//   ....[34]....
        /*0308*/ 	.word	0x00001af0
        /*030c*/ 	.word	0x000000ff
        /*0310*/ 	.word	0x00000028
        /*0314*/ 	.short	0x010a
        /*0316*/ 	.byte	0x08
	.zero		1


	//   ....[35]....
        /*0318*/ 	.word	0x00001c10
        /*031c*/ 	.word	0x000000ff
        /*0320*/ 	.word	0x00000068
        /*0324*/ 	.short	0x0101
        /*0326*/ 	.byte	0x06
	.zero		1


	//   ....[36]....
        /*0328*/ 	.word	0x00001c30
        /*032c*/ 	.word	0x000000ff
        /*0330*/ 	.word	0x00000028
        /*0334*/ 	.short	0x010a
        /*0336*/ 	.byte	0x04
	.zero		1


	//   ....[37]....
        /*0338*/ 	.word	0x00001cb0
        /*033c*/ 	.word	0x000000ff
        /*0340*/ 	.word	0x00000028
        /*0344*/ 	.short	0x010a
        /*0346*/ 	.byte	0x11
	.zero		1


	//   ....[38]....
        /*0348*/ 	.word	0x00001ec0
        /*034c*/ 	.word	0x000000ff
        /*0350*/ 	.word	0x00000028
        /*0354*/ 	.short	0x010a
        /*0356*/ 	.byte	0x07
	.zero		1


	//   ....[39]....
        /*0358*/ 	.word	0x00001f90
        /*035c*/ 	.word	0x00000003
        /*0360*/ 	.word	0x00000070
        /*0364*/ 	.short	0x010a
        /*0366*/ 	.byte	0xff
	.zero		1


	//   ....[40]....
        /*0368*/ 	.word	0x000020e0
        /*036c*/ 	.word	0x00000000
        /*0370*/ 	.word	0x00000000
        /*0374*/ 	.short	0x0101
        /*0376*/ 	.byte	0xff
	.zero		1


	//   ....[41]....
        /*0378*/ 	.word	0x00002680
        /*037c*/ 	.word	0x000000ff
        /*0380*/ 	.word	0x00000000
        /*0384*/ 	.short	0x010a
        /*0386*/ 	.byte	0x04
	.zero		1


	//   ....[42]....
        /*0388*/ 	.word	0x00002710
        /*038c*/ 	.word	0x000000ff
        /*0390*/ 	.word	0x00000000
        /*0394*/ 	.short	0x010a
        /*0396*/ 	.byte	0x05
	.zero		1


	//   ....[43]....
        /*0398*/ 	.word	0x000027a0
        /*039c*/ 	.word	0x000000ff
        /*03a0*/ 	.word	0x00000000
        /*03a4*/ 	.short	0x010a
        /*03a6*/ 	.byte	0x05
	.zero		1


	//   ....[44]....
        /*03a8*/ 	.word	0x00002830
        /*03ac*/ 	.word	0x000000ff
        /*03b0*/ 	.word	0x00000000
        /*03b4*/ 	.short	0x010a
        /*03b6*/ 	.byte	0x05
	.zero		1


	//   ....[45]....
        /*03b8*/ 	.word	0x000028d0
        /*03bc*/ 	.word	0x00000000
        /*03c0*/ 	.word	0x00000000
        /*03c4*/ 	.short	0x010a
        /*03c6*/ 	.byte	0xff
	.zero		1


	//   ....[46]....
        /*03c8*/ 	.word	0x000029f0
        /*03cc*/ 	.word	0x00000002
        /*03d0*/ 	.word	0x000000d0
        /*03d4*/ 	.short	0x010a
        /*03d6*/ 	.byte	0xff
	.zero		1


	//   ....[47]....
        /*03d8*/ 	.word	0x00002a60
        /*03dc*/ 	.word	0x00000002
        /*03e0*/ 	.word	0x00000000
        /*03e4*/ 	.short	0x0101
        /*03e6*/ 	.byte	0xff
	.zero		1


	//   ....[48]....
        /*03e8*/ 	.word	0x00002a80
        /*03ec*/ 	.word	0x000000ff
        /*03f0*/ 	.word	0x00000080
        /*03f4*/ 	.short	0x010a
        /*03f6*/ 	.byte	0x04
	.zero		1


	//   ....[49]....
        /*03f8*/ 	.word	0x00002ba0
        /*03fc*/ 	.word	0x00000002
        /*0400*/ 	.word	0x00000070
        /*0404*/ 	.short	0x010a
        /*0406*/ 	.byte	0xff
	.zero		1


	//   ....[50]....
        /*0408*/ 	.word	0x00002ca0
        /*040c*/ 	.word	0x00000002
        /*0410*/ 	.word	0x00000000
        /*0414*/ 	.short	0x0101
        /*0416*/ 	.byte	0xff
	.zero		1


	//   ....[51]....
        /*0418*/ 	.word	0x00002d30
        /*041c*/ 	.word	0x000000ff
        /*0420*/ 	.word	0x00000080
        /*0424*/ 	.short	0x0106
        /*0426*/ 	.byte	0x04
	.zero		1


	//   ....[52]....
        /*0428*/ 	.word	0x00002d50
        /*042c*/ 	.word	0x000000ff
        /*0430*/ 	.word	0x00000080
        /*0434*/ 	.short	0x010a
        /*0436*/ 	.byte	0x04
	.zero		1


	//   ....[53]....
        /*0438*/ 	.word	0x00002de0
        /*043c*/ 	.word	0x000000ff
        /*0440*/ 	.word	0x00000080
        /*0444*/ 	.short	0x0106
        /*0446*/ 	.byte	0x07
	.zero		1


	//   ....[54]....
        /*0448*/ 	.word	0x00002e20
        /*044c*/ 	.word	0x00000000
        /*0450*/ 	.word	0x00000080
        /*0454*/ 	.short	0x010a
        /*0456*/ 	.byte	0xff
	.zero		1


	//   ....[55]....
        /*0458*/ 	.word	0x00003330
        /*045c*/ 	.word	0x00000000
        /*0460*/ 	.word	0x00000070
        /*0464*/ 	.short	0x010a
        /*0466*/ 	.byte	0xff
	.zero		1


	//   ....[56]....
        /*0468*/ 	.word	0x00003430
        /*046c*/ 	.word	0x00000003
        /*0470*/ 	.word	0x00000000
        /*0474*/ 	.short	0x0101
        /*0476*/ 	.byte	0xff
	.zero		1


	//   ....[57]....
        /*0478*/ 	.word	0x00003440
        /*047c*/ 	.word	0x000000ff
        /*0480*/ 	.word	0x00000000
        /*0484*/ 	.short	0x010a
        /*0486*/ 	.byte	0x04
	.zero		1


	//   ....[58]....
        /*0488*/ 	.word	0x000034c0
        /*048c*/ 	.word	0x000000ff
        /*0490*/ 	.word	0x000000b0
        /*0494*/ 	.short	0x010a
        /*0496*/ 	.byte	0x17
	.zero		1


	//   ....[59]....
        /*0498*/ 	.word	0x000035a0
        /*049c*/ 	.word	0x000000ff
        /*04a0*/ 	.word	0x00000000
        /*04a4*/ 	.short	0x010a
        /*04a6*/ 	.byte	0x05
	.zero		1


	//   ....[60]....
        /*04a8*/ 	.word	0x000036e0
        /*04ac*/ 	.word	0x000000ff
        /*04b0*/ 	.word	0x00000000
        /*04b4*/ 	.short	0x010a
        /*04b6*/ 	.byte	0x04
	.zero		1


	//   ....[61]....
        /*04b8*/ 	.word	0x000038d0
        /*04bc*/ 	.word	0x000000ff
        /*04c0*/ 	.word	0x00000000
        /*04c4*/ 	.short	0x010a
        /*04c6*/ 	.byte	0x04
	.zero		1


	//   ....[62]....
        /*04c8*/ 	.word	0x00003960
        /*04cc*/ 	.word	0x000000ff
        /*04d0*/ 	.word	0x00000000
        /*04d4*/ 	.short	0x010a
        /*04d6*/ 	.byte	0x05
	.zero		1


	//   ....[63]....
        /*04d8*/ 	.word	0x000039f0
        /*04dc*/ 	.word	0x000000ff
        /*04e0*/ 	.word	0x00000000
        /*04e4*/ 	.short	0x010a
        /*04e6*/ 	.byte	0x05
	.zero		1


	//   ....[64]....
        /*04e8*/ 	.word	0x00003a80
        /*04ec*/ 	.word	0x000000ff
        /*04f0*/ 	.word	0x00000000
        /*04f4*/ 	.short	0x010a
        /*04f6*/ 	.byte	0x04
	.zero		1


	//   ....[65]....
        /*04f8*/ 	.word	0x00003f70
        /*04fc*/ 	.word	0x00000003
        /*0500*/ 	.word	0x00000070
        /*0504*/ 	.short	0x010a
        /*0506*/ 	.byte	0xff
	.zero		1


	//   ....[66]....
        /*0508*/ 	.word	0x000040e0
        /*050c*/ 	.word	0x00000000
        /*0510*/ 	.word	0x00000000
        /*0514*/ 	.short	0x0101
        /*0516*/ 	.byte	0xff
	.zero		1


	//   ....[67]....
        /*0518*/ 	.word	0x000045a0
        /*051c*/ 	.word	0x000000ff
        /*0520*/ 	.word	0x00000068
        /*0524*/ 	.short	0x010a
        /*0526*/ 	.byte	0x11
	.zero		1


	//   ....[68]....
        /*0528*/ 	.word	0x00004730
        /*052c*/ 	.word	0x000000ff
        /*0530*/ 	.word	0x00000058
        /*0534*/ 	.short	0x010a
        /*0536*/ 	.byte	0x11
	.zero		1


	//   ....[69]....
        /*0538*/ 	.word	0x00004940
        /*053c*/ 	.word	0x000000ff
        /*0540*/ 	.word	0x00000050
        /*0544*/ 	.short	0x010b
        /*0546*/ 	.byte	0x11
	.zero		1


	//   ....[70]....
        /*0548*/ 	.word	0x00004950
        /*054c*/ 	.word	0x000000ff
        /*0550*/ 	.word	0x00000000
        /*0554*/ 	.short	0x0101
        /*0556*/ 	.byte	0x30
	.zero		1


	//   ....[71]....
        /*0558*/ 	.word	0x00004990
        /*055c*/ 	.word	0x00000000
        /*0560*/ 	.word	0x00000058
        /*0564*/ 	.short	0x010a
        /*0566*/ 	.byte	0xff
	.zero		1


	//   ....[72]....
        /*0568*/ 	.word	0x00004cd0
        /*056c*/ 	.word	0x00000003
        /*0570*/ 	.word	0x00000070
        /*0574*/ 	.short	0x010a
        /*0576*/ 	.byte	0xff
	.zero		1


	//   ....[73]....
        /*0578*/ 	.word	0x00004e50
        /*057c*/ 	.word	0x00000000
        /*0580*/ 	.word	0x00000000
        /*0584*/ 	.short	0x0101
        /*0586*/ 	.byte	0xff
	.zero		1


	//   ....[74]....
        /*0588*/ 	.word	0x000058b0
        /*058c*/ 	.word	0x000000ff
        /*0590*/ 	.word	0x00000050
        /*0594*/ 	.short	0x010a
        /*0596*/ 	.byte	0x2c
	.zero		1


	//   ....[75]....
        /*0598*/ 	.word	0x000058c0
        /*059c*/ 	.word	0x00000016
        /*05a0*/ 	.word	0x00000090
        /*05a4*/ 	.short	0x010a
        /*05a6*/ 	.byte	0xff
	.zero		1


	//   ....[76]....
        /*05a8*/ 	.word	0x00005a70
        /*05ac*/ 	.word	0x000000ff
        /*05b0*/ 	.word	0x00000050
        /*05b4*/ 	.short	0x010a
        /*05b6*/ 	.byte	0x2c
	.zero		1


	//   ....[77]....
        /*05b8*/ 	.word	0x00005b50
        /*05bc*/ 	.word	0x000000ff
        /*05c0*/ 	.word	0x00000000
        /*05c4*/ 	.short	0x0101
        /*05c6*/ 	.byte	0x04
	.zero		1


	//   ....[78]....
        /*05c8*/ 	.word	0x00005bb0
        /*05cc*/ 	.word	0x00000016
        /*05d0*/ 	.word	0x00000090
        /*05d4*/ 	.short	0x010a
        /*05d6*/ 	.byte	0xff
	.zero		1


	//   ....[79]....
        /*05d8*/ 	.word	0x00005f20
        /*05dc*/ 	.word	0x000000ff
        /*05e0*/ 	.word	0x00000000
        /*05e4*/ 	.short	0x0101
        /*05e6*/ 	.byte	0x04
	.zero		1


	//   ....[80]....
        /*05e8*/ 	.word	0x00006800
        /*05ec*/ 	.word	0x00000000
        /*05f0*/ 	.word	0x000000e0
        /*05f4*/ 	.short	0x010a
        /*05f6*/ 	.byte	0xff
	.zero		1


	//   ....[81]....
        /*05f8*/ 	.word	0x00006860
        /*05fc*/ 	.word	0x00000000
        /*0600*/ 	.word	0x00000028
        /*0604*/ 	.short	0x010a
        /*0606*/ 	.byte	0xff
	.zero		1


	//   ....[82]....
        /*0608*/ 	.word	0x000068c0
        /*060c*/ 	.word	0x00000000
        /*0610*/ 	.word	0x00000028
        /*0614*/ 	.short	0x010a
        /*0616*/ 	.byte	0xff
	.zero		1


	//   ....[83]....
        /*0618*/ 	.word	0x00006910
        /*061c*/ 	.word	0x00000003
        /*0620*/ 	.word	0x00000070
        /*0624*/ 	.short	0x010a
        /*0626*/ 	.byte	0xff
	.zero		1


	//   ....[84]....
        /*0628*/ 	.word	0x00006970
        /*062c*/ 	.word	0x00000000
        /*0630*/ 	.word	0x00000000
        /*0634*/ 	.short	0x010a
        /*0636*/ 	.byte	0xff
	.zero		1


	//   ....[85]....
        /*0638*/ 	.word	0x000069d0
        /*063c*/ 	.word	0x00000000
        /*0640*/ 	.word	0x00000000
        /*0644*/ 	.short	0x010a
        /*0646*/ 	.byte	0xff
	.zero		1


	//   ....[86]....
        /*0648*/ 	.word	0x00006a30
        /*064c*/ 	.word	0x00000000
        /*0650*/ 	.word	0x00000000
        /*0654*/ 	.short	0x010a
        /*0656*/ 	.byte	0xff
	.zero		1


	//   ....[87]....
        /*0658*/ 	.word	0x00006a90
        /*065c*/ 	.word	0x00000000
        /*0660*/ 	.word	0x00000000
        /*0664*/ 	.short	0x010a
        /*0666*/ 	.byte	0xff
	.zero		1


	//   ....[88]....
        /*0668*/ 	.word	0x00006ae0
        /*066c*/ 	.word	0x00000002
        /*0670*/ 	.word	0x000000d0
        /*0674*/ 	.short	0x010a
        /*0676*/ 	.byte	0xff
	.zero		1


	//   ....[89]....
        /*0678*/ 	.word	0x00006b40
        /*067c*/ 	.word	0x00000002
        /*0680*/ 	.word	0x00000080
        /*0684*/ 	.short	0x010a
        /*0686*/ 	.byte	0xff
	.zero		1


	//   ....[90]....
        /*0688*/ 	.word	0x00006b90
        /*068c*/ 	.word	0x00000002
        /*0690*/ 	.word	0x00000070
        /*0694*/ 	.short	0x010a
        /*0696*/ 	.byte	0xff
	.zero		1


	//   ....[91]....
        /*0698*/ 	.word	0x00006bf0
        /*069c*/ 	.word	0x00000000
        /*06a0*/ 	.word	0x00000080
        /*06a4*/ 	.short	0x010a
        /*06a6*/ 	.byte	0xff
	.zero		1


	//   ....[92]....
        /*06a8*/ 	.word	0x00006c40
        /*06ac*/ 	.word	0x00000000
        /*06b0*/ 	.word	0x00000070
        /*06b4*/ 	.short	0x010a
        /*06b6*/ 	.byte	0xff
	.zero		1


	//   ....[93]....
        /*06b8*/ 	.word	0x00006ca0
        /*06bc*/ 	.word	0x00000002
        /*06c0*/ 	.word	0x000000b0
        /*06c4*/ 	.short	0x010a
        /*06c6*/ 	.byte	0xff
	.zero		1


	//   ....[94]....
        /*06c8*/ 	.word	0x00006d00
        /*06cc*/ 	.word	0x00000000
        /*06d0*/ 	.word	0x00000000
        /*06d4*/ 	.short	0x010a
        /*06d6*/ 	.byte	0xff
	.zero		1


	//   ....[95]....
        /*06d8*/ 	.word	0x00006d60
        /*06dc*/ 	.word	0x00000000
        /*06e0*/ 	.word	0x00000000
        /*06e4*/ 	.short	0x010a
        /*06e6*/ 	.byte	0xff
	.zero		1


	//   ....[96]....
        /*06e8*/ 	.word	0x00006dc0
        /*06ec*/ 	.word	0x00000000
        /*06f0*/ 	.word	0x00000000
        /*06f4*/ 	.short	0x010a
        /*06f6*/ 	.byte	0xff
	.zero		1


	//   ....[97]....
        /*06f8*/ 	.word	0x00006e20
        /*06fc*/ 	.word	0x00000000
        /*0700*/ 	.word	0x00000000
        /*0704*/ 	.short	0x010a
        /*0706*/ 	.byte	0xff
	.zero		1


	//   ....[98]....
        /*0708*/ 	.word	0x00006e80
        /*070c*/ 	.word	0x00000000
        /*0710*/ 	.word	0x00000000
        /*0714*/ 	.short	0x010a
        /*0716*/ 	.byte	0xff
	.zero		1


	//   ....[99]....
        /*0718*/ 	.word	0x00006ed0
        /*071c*/ 	.word	0x00000003
        /*0720*/ 	.word	0x00000070
        /*0724*/ 	.short	0x010a
        /*0726*/ 	.byte	0xff
	.zero		1


	//   ....[100]....
        /*0728*/ 	.word	0x00006f30
        /*072c*/ 	.word	0x00000000
        /*0730*/ 	.word	0x00000068
        /*0734*/ 	.short	0x010a
        /*0736*/ 	.byte	0xff
	.zero		1


	//   ....[101]....
        /*0738*/ 	.word	0x00006f90
        /*073c*/ 	.word	0x00000000
        /*0740*/ 	.word	0x00000058
        /*0744*/ 	.short	0x010a
        /*0746*/ 	.byte	0xff
	.zero		1


	//   ....[102]....
        /*0748*/ 	.word	0x00006fe0
        /*074c*/ 	.word	0x00000003
        /*0750*/ 	.word	0x00000070
        /*0754*/ 	.short	0x010a
        /*0756*/ 	.byte	0xff
	.zero		1


	//   ....[103]....
        /*0758*/ 	.word	0x00007040
        /*075c*/ 	.word	0x00000000
        /*0760*/ 	.word	0x00000050
        /*0764*/ 	.short	0x010a
        /*0766*/ 	.byte	0xff
	.zero		1


	//   ....[104]....
        /*0768*/ 	.word	0x00007090
        /*076c*/ 	.word	0x00000016
        /*0770*/ 	.word	0x00000090
        /*0774*/ 	.short	0x010a
        /*0776*/ 	.byte	0xff
	.zero		1


	//----- nvinfo : EIATTR_NUM_MBARRIERS
	.align		4
.L_47:
        /*0778*/ 	.byte	0x03, 0x38
        /*077a*/ 	.short	0x001e


	//----- nvinfo : EIATTR_EXIT_INSTR_OFFSETS
	.align		4
        /*077c*/ 	.byte	0x04, 0x1c
        /*077e*/ 	.short	(.L_49 - .L_48)


	//   ....[0]....
.L_48:
        /*0780*/ 	.word	0x00002900


	//   ....[1]....
        /*0784*/ 	.word	0x00002df0


	//   ....[2]....
        /*0788*/ 	.word	0x00002e50


	//   ....[3]....
        /*078c*/ 	.word	0x00003ce0


	//   ....[4]....
        /*0790*/ 	.word	0x000049c0


	//   ....[5]....
        /*0794*/ 	.word	0x00004a00


	//   ....[6]....
        /*0798*/ 	.word	0x000067f0


	//----- nvinfo : EIATTR_MAX_THREADS
	.align		4
.L_49:
        /*079c*/ 	.byte	0x04, 0x05
        /*079e*/ 	.short	(.L_51 - .L_50)
.L_50:
        /*07a0*/ 	.word	0x00000100
        /*07a4*/ 	.word	0x00000001
        /*07a8*/ 	.word	0x00000001


	//----- nvinfo : EIATTR_CRS_STACK_SIZE
	.align		4
.L_51:
        /*07ac*/ 	.byte	0x04, 0x1e
        /*07ae*/ 	.short	(.L_53 - .L_52)
.L_52:
        /*07b0*/ 	.word	0x00000000


	//----- nvinfo : EIATTR_CBANK_PARAM_SIZE
	.align		4
.L_53:
        /*07b4*/ 	.byte	0x03, 0x19
        /*07b6*/ 	.short	0x0800


	//----- nvinfo : EIATTR_PARAM_CBANK
	.align		4
        /*07b8*/ 	.byte	0x04, 0x0a
        /*07ba*/ 	.short	(.L_55 - .L_54)
	.align		4
.L_54:
        /*07bc*/ 	.word	index@(.nv.constant0._ZN7cutlass13device_kernelINS_4gemm6kernel13GemmUniversalIN4cute5tupleIJiiiiEEENS1_10collective13CollectiveMmaINS1_35MainloopSm100TmaUmmaWarpSpecializedILi5ELi2ELi4ENS5_IJNS4_1CILi2EEENSA_ILi1EEESC_EEEEENS5_IJNSA_ILi64EEESF_SF_EEENS_12float_e4m3_tENS5_IJlSC_lEEESH_SI_NS4_8TiledMMAINS4_8MMA_AtomIJNS4_10MMA_TraitsINS4_19SM100_MMA_F8F6F4_SSEJSH_SH_fSF_SF_NS4_17integral_constantINS4_4UMMA5MajorELSP_0EEESQ_NSN_INSO_7ScaleInELSR_0EEESS_EEEEEENS4_6LayoutINS5_IJSC_SC_SC_EEENS5_IJNSA_ILi0EEESX_SX_EEEEENS5_IJNS4_10UnderscoreES10_S10_EEEEENS4_13SM90_TMA_LOADENS4_14ComposedLayoutINS4_7SwizzleILi2ELi4ELi3EEENS4_18smem_ptr_flag_bitsILi8EEENSV_INS5_IJNSA_ILi8EEESF_EEENS5_IJSF_SC_EEEEEEEvNS4_8identityENS4_23SM90_TMA_LOAD_MULTICASTES1D_vS1E_EENS_8epilogue10collective18CollectiveEpilogueINS1H_23Sm100TmaWarpSpecializedILi1ELi1ELi32ELb0ELb0EEEJSG_NS5_IJNSV_ISF_SC_EES1M_EEESH_SI_SH_SI_NS1H_6fusion15FusionCallbacksIS1L_NS1O_17LinearCombinationISH_fSH_fLNS_15FloatRoundStyleE2EEESG_S1N_JEEENS4_5SM1004TMEM4LOAD26SM100_TMEM_LOAD_16dp32b32xES13_S1D_NS4_39AutoVectorizingCopyWithAssumedAlignmentILi128EEENS4_14SM90_TMA_STOREES1D_S1Z_S1Z_EEEvvEEEEvNT_6ParamsE)
        /*07c0*/ 	.short	0x0380
        /*07c2*/ 	.short	0x0800


	//----- nvinfo : EIATTR_SW_WAR
	.align		4
.L_55:
        /*07c4*/ 	.byte	0x04, 0x36
        /*07c6*/ 	.short	(.L_57 - .L_56)
.L_56:
        /*07c8*/ 	.word	0x00000008
.L_57:


//--------------------- .nv.callgraph             --------------------------
	.section	.nv.callgraph,"",@"SHT_CUDA_CALLGRAPH"
	.align	4
	.sectionentsize	8
	.align		4
        /*0000*/ 	.word	0x00000000
	.align		4
        /*0004*/ 	.word	0xffffffff
	.align		4
        /*0008*/ 	.word	index@(_ZN7cutlass13device_kernelINS_4gemm6kernel13GemmUniversalIN4cute5tupleIJiiiiEEENS1_10collective13CollectiveMmaINS1_35MainloopSm100TmaUmmaWarpSpecializedILi5ELi2ELi4ENS5_IJNS4_1CILi2EEENSA_ILi1EEESC_EEEEENS5_IJNSA_ILi64EEESF_SF_EEENS_12float_e4m3_tENS5_IJlSC_lEEESH_SI_NS4_8TiledMMAINS4_8MMA_AtomIJNS4_10MMA_TraitsINS4_19SM100_MMA_F8F6F4_SSEJSH_SH_fSF_SF_NS4_17integral_constantINS4_4UMMA5MajorELSP_0EEESQ_NSN_INSO_7ScaleInELSR_0EEESS_EEEEEENS4_6LayoutINS5_IJSC_SC_SC_EEENS5_IJNSA_ILi0EEESX_SX_EEEEENS5_IJNS4_10UnderscoreES10_S10_EEEEENS4_13SM90_TMA_LOADENS4_14ComposedLayoutINS4_7SwizzleILi2ELi4ELi3EEENS4_18smem_ptr_flag_bitsILi8EEENSV_INS5_IJNSA_ILi8EEESF_EEENS5_IJSF_SC_EEEEEEEvNS4_8identityENS4_23SM90_TMA_LOAD_MULTICASTES1D_vS1E_EENS_8epilogue10collective18CollectiveEpilogueINS1H_23Sm100TmaWarpSpecializedILi1ELi1ELi32ELb0ELb0EEEJSG_NS5_IJNSV_ISF_SC_EES1M_EEESH_SI_SH_SI_NS1H_6fusion15FusionCallbacksIS1L_NS1O_17LinearCombinationISH_fSH_fLNS_15FloatRoundStyleE2EEESG_S1N_JEEENS4_5SM1004TMEM4LOAD26SM100_TMEM_LOAD_16dp32b32xES13_S1D_NS4_39AutoVectorizingCopyWithAssumedAlignmentILi128EEENS4_14SM90_TMA_STOREES1D_S1Z_S1Z_EEEvvEEEEvNT_6ParamsE)
	.align		4
        /*000c*/ 	.word	index@(__assertfail)
	.align		4
        /*0010*/ 	.word	0x00000000
	.align		4
        /*0014*/ 	.word	0xfffffffe
	.align		4
        /*0018*/ 	.word	0x00000000
	.align		4
        /*001c*/ 	.word	0xfffffffd
	.align		4
        /*0020*/ 	.word	0x00000000
	.align		4
        /*0024*/ 	.word	0xfffffffc


//--------------------- .nv.constant4             --------------------------
	.section	.nv.constant4,"a",@progbits
	.align	8
	.align		8
.nv.constant4:
        /*0000*/ 	.dword	__assertfail
	.align		8
        /*0008*/ 	.dword	__unnamed_1
	.align		8
        /*0010*/ 	.dword	__unnamed_2
	.align		8
        /*0018*/ 	.dword	_ZN39_INTERNAL_4541da1d_4_k_cu_d2792a88_86624cuda3std3__45__cpo5beginE
	.align		8
        /*0020*/ 	.dword	_ZN39_INTERNAL_4541da1d_4_k_cu_d2792a88_86624cuda3std3__45__cpo3endE
	.align		8
        /*0028*/ 	.dword	_ZN39_INTERNAL_4541da1d_4_k_cu_d2792a88_86624cuda3std3__45__cpo6cbeginE
	.align		8
        /*0030*/ 	.dword	_ZN39_INTERNAL_4541da1d_4_k_cu_d2792a88_86624cuda3std3__45__cpo4cendE
	.align		8
        /*0038*/ 	.dword	_ZN39_INTERNAL_4541da1d_4_k_cu_d2792a88_86624cuda3std3__441_GLOBAL__N__4541da1d_4_k_cu_d2792a88_86626ignoreE
	.align		8
        /*0040*/ 	.dword	_ZN39_INTERNAL_4541da1d_4_k_cu_d2792a88_86624cuda3std3__419piecewise_constructE
	.align		8
        /*0048*/ 	.dword	_ZN39_INTERNAL_4541da1d_4_k_cu_d2792a88_86624cuda3std3__48in_placeE
	.align		8
        /*0050*/ 	.dword	_ZN39_INTERNAL_4541da1d_4_k_cu_d2792a88_86624cuda3std6ranges3__45__cpo4swapE
	.align		8
        /*0058*/ 	.dword	_ZN39_INTERNAL_4541da1d_4_k_cu_d2792a88_86624cuda3std6ranges3__45__cpo9iter_moveE
	.align		8
        /*0060*/ 	.dword	_ZN39_INTERNAL_4541da1d_4_k_cu_d2792a88_86624cute7productE
	.align		8
        /*0068*/ 	.dword	_ZN39_INTERNAL_4541da1d_4_k_cu_d2792a88_86624cute1_E
	.align		8
        /*0070*/ 	.dword	$str$25
	.align		8
        /*0078*/ 	.dword	$str$26
	.align		8
        /*0080*/ 	.dword	$str$27
	.align		8
        /*0088*/ 	.dword	$str$28


//--------------------- .text._ZN7cutlass13device_kernelINS_4gemm6kernel13GemmUniversalIN4cute5tupleIJiiiiEEENS1_10collective13CollectiveMmaINS1_35MainloopSm100TmaUmmaWarpSpecializedILi5ELi2ELi4ENS5_IJNS4_1CILi2EEENSA_ILi1EEESC_EEEEENS5_IJNSA_ILi64EEESF_SF_EEENS_12float_e4m3_tENS5_IJlSC_lEEESH_SI_NS4_8TiledMMAINS4_8MMA_AtomIJNS4_10MMA_TraitsINS4_19SM100_MMA_F8F6F4_SSEJSH_SH_fSF_SF_NS4_17integral_constantINS4_4UMMA5MajorELSP_0EEESQ_NSN_INSO_7ScaleInELSR_0EEESS_EEEEEENS4_6LayoutINS5_IJSC_SC_SC_EEENS5_IJNSA_ILi0EEESX_SX_EEEEENS5_IJNS4_10UnderscoreES10_S10_EEEEENS4_13SM90_TMA_LOADENS4_14ComposedLayoutINS4_7SwizzleILi2ELi4ELi3EEENS4_18smem_ptr_flag_bitsILi8EEENSV_INS5_IJNSA_ILi8EEESF_EEENS5_IJSF_SC_EEEEEEEvNS4_8identityENS4_23SM90_TMA_LOAD_MULTICASTES1D_vS1E_EENS_8epilogue10collective18CollectiveEpilogueINS1H_23Sm100TmaWarpSpecializedILi1ELi1ELi32ELb0ELb0EEEJSG_NS5_IJNSV_ISF_SC_EES1M_EEESH_SI_SH_SI_NS1H_6fusion15FusionCallbacksIS1L_NS1O_17LinearCombinationISH_fSH_fLNS_15FloatRoundStyleE2EEESG_S1N_JEEENS4_5SM1004TMEM4LOAD26SM100_TMEM_LOAD_16dp32b32xES13_S1D_NS4_39AutoVectorizingCopyWithAssumedAlignmentILi128EEENS4_14SM90_TMA_STOREES1D_S1Z_S1Z_EEEvvEEEEvNT_6ParamsE --------------------------
	.section	.text._ZN7cutlass13device_kernelINS_4gemm6kernel13GemmUniversalIN4cute5tupleIJiiiiEEENS1_10collective13CollectiveMmaINS1_35MainloopSm100TmaUmmaWarpSpecializedILi5ELi2ELi4ENS5_IJNS4_1CILi2EEENSA_ILi1EEESC_EEEEENS5_IJNSA_ILi64EEESF_SF_EEENS_12float_e4m3_tENS5_IJlSC_lEEESH_SI_NS4_8TiledMMAINS4_8MMA_AtomIJNS4_10MMA_TraitsINS4_19SM100_MMA_F8F6F4_SSEJSH_SH_fSF_SF_NS4_17integral_constantINS4_4UMMA5MajorELSP_0EEESQ_NSN_INSO_7ScaleInELSR_0EEESS_EEEEEENS4_6LayoutINS5_IJSC_SC_SC_EEENS5_IJNSA_ILi0EEESX_SX_EEEEENS5_IJNS4_10UnderscoreES10_S10_EEEEENS4_13SM90_TMA_LOADENS4_14ComposedLayoutINS4_7SwizzleILi2ELi4ELi3EEENS4_18smem_ptr_flag_bitsILi8EEENSV_INS5_IJNSA_ILi8EEESF_EEENS5_IJSF_SC_EEEEEEEvNS4_8identityENS4_23SM90_TMA_LOAD_MULTICASTES1D_vS1E_EENS_8epilogue10collective18CollectiveEpilogueINS1H_23Sm100TmaWarpSpecializedILi1ELi1ELi32ELb0ELb0EEEJSG_NS5_IJNSV_ISF_SC_EES1M_EEESH_SI_SH_SI_NS1H_6fusion15FusionCallbacksIS1L_NS1O_17LinearCombinationISH_fSH_fLNS_15FloatRoundStyleE2EEESG_S1N_JEEENS4_5SM1004TMEM4LOAD26SM100_TMEM_LOAD_16dp32b32xES13_S1D_NS4_39AutoVectorizingCopyWithAssumedAlignmentILi128EEENS4_14SM90_TMA_STOREES1D_S1Z_S1Z_EEEvvEEEEvNT_6ParamsE,"ax",@progbits
	.align	128
.text._ZN7cutlass13device_kernelINS_4gemm6kernel13GemmUniversalIN4cute5tupleIJiiiiEEENS1_10collective13CollectiveMmaINS1_35MainloopSm100TmaUmmaWarpSpecializedILi5ELi2ELi4ENS5_IJNS4_1CILi2EEENSA_ILi1EEESC_EEEEENS5_IJNSA_ILi64EEESF_SF_EEENS_12float_e4m3_tENS5_IJlSC_lEEESH_SI_NS4_8TiledMMAINS4_8MMA_AtomIJNS4_10MMA_TraitsINS4_19SM100_MMA_F8F6F4_SSEJSH_SH_fSF_SF_NS4_17integral_constantINS4_4UMMA5MajorELSP_0EEESQ_NSN_INSO_7ScaleInELSR_0EEESS_EEEEEENS4_6LayoutINS5_IJSC_SC_SC_EEENS5_IJNSA_ILi0EEESX_SX_EEEEENS5_IJNS4_10UnderscoreES10_S10_EEEEENS4_13SM90_TMA_LOADENS4_14ComposedLayoutINS4_7SwizzleILi2ELi4ELi3EEENS4_18smem_ptr_flag_bitsILi8EEENSV_INS5_IJNSA_ILi8EEESF_EEENS5_IJSF_SC_EEEEEEEvNS4_8identityENS4_23SM90_TMA_LOAD_MULTICASTES1D_vS1E_EENS_8epilogue10collective18CollectiveEpilogueINS1H_23Sm100TmaWarpSpecializedILi1ELi1ELi32ELb0ELb0EEEJSG_NS5_IJNSV_ISF_SC_EES1M_EEESH_SI_SH_SI_NS1H_6fusion15FusionCallbacksIS1L_NS1O_17LinearCombinationISH_fSH_fLNS_15FloatRoundStyleE2EEESG_S1N_JEEENS4_5SM1004TMEM4LOAD26SM100_TMEM_LOAD_16dp32b32xES13_S1D_NS4_39AutoVectorizingCopyWithAssumedAlignmentILi128EEENS4_14SM90_TMA_STOREES1D_S1Z_S1Z_EEEvvEEEEvNT_6ParamsE:
        .type           _ZN7cutlass13device_kernelINS_4gemm6kernel13GemmUniversalIN4cute5tupleIJiiiiEEENS1_10collective13CollectiveMmaINS1_35MainloopSm100TmaUmmaWarpSpecializedILi5ELi2ELi4ENS5_IJNS4_1CILi2EEENSA_ILi1EEESC_EEEEENS5_IJNSA_ILi64EEESF_SF_EEENS_12float_e4m3_tENS5_IJlSC_lEEESH_SI_NS4_8TiledMMAINS4_8MMA_AtomIJNS4_10MMA_TraitsINS4_19SM100_MMA_F8F6F4_SSEJSH_SH_fSF_SF_NS4_17integral_constantINS4_4UMMA5MajorELSP_0EEESQ_NSN_INSO_7ScaleInELSR_0EEESS_EEEEEENS4_6LayoutINS5_IJSC_SC_SC_EEENS5_IJNSA_ILi0EEESX_SX_EEEEENS5_IJNS4_10UnderscoreES10_S10_EEEEENS4_13SM90_TMA_LOADENS4_14ComposedLayoutINS4_7SwizzleILi2ELi4ELi3EEENS4_18smem_ptr_flag_bitsILi8EEENSV_INS5_IJNSA_ILi8EEESF_EEENS5_IJSF_SC_EEEEEEEvNS4_8identityENS4_23SM90_TMA_LOAD_MULTICASTES1D_vS1E_EENS_8epilogue10collective18CollectiveEpilogueINS1H_23Sm100TmaWarpSpecializedILi1ELi1ELi32ELb0ELb0EEEJSG_NS5_IJNSV_ISF_SC_EES1M_EEESH_SI_SH_SI_NS1H_6fusion15FusionCallbacksIS1L_NS1O_17LinearCombinationISH_fSH_fLNS_15FloatRoundStyleE2EEESG_S1N_JEEENS4_5SM1004TMEM4LOAD26SM100_TMEM_LOAD_16dp32b32xES13_S1D_NS4_39AutoVectorizingCopyWithAssumedAlignmentILi128EEENS4_14SM90_TMA_STOREES1D_S1Z_S1Z_EEEvvEEEEvNT_6ParamsE,@function
        .size           _ZN7cutlass13device_kernelINS_4gemm6kernel13GemmUniversalIN4cute5tupleIJiiiiEEENS1_10collective13CollectiveMmaINS1_35MainloopSm100TmaUmmaWarpSpecializedILi5ELi2ELi4ENS5_IJNS4_1CILi2EEENSA_ILi1EEESC_EEEEENS5_IJNSA_ILi64EEESF_SF_EEENS_12float_e4m3_tENS5_IJlSC_lEEESH_SI_NS4_8TiledMMAINS4_8MMA_AtomIJNS4_10MMA_TraitsINS4_19SM100_MMA_F8F6F4_SSEJSH_SH_fSF_SF_NS4_17integral_constantINS4_4UMMA5MajorELSP_0EEESQ_NSN_INSO_7ScaleInELSR_0EEESS_EEEEEENS4_6LayoutINS5_IJSC_SC_SC_EEENS5_IJNSA_ILi0EEESX_SX_EEEEENS5_IJNS4_10UnderscoreES10_S10_EEEEENS4_13SM90_TMA_LOADENS4_14ComposedLayoutINS4_7SwizzleILi2ELi4ELi3EEENS4_18smem_ptr_flag_bitsILi8EEENSV_INS5_IJNSA_ILi8EEESF_EEENS5_IJSF_SC_EEEEEEEvNS4_8identityENS4_23SM90_TMA_LOAD_MULTICASTES1D_vS1E_EENS_8epilogue10collective18CollectiveEpilogueINS1H_23Sm100TmaWarpSpecializedILi1ELi1ELi32ELb0ELb0EEEJSG_NS5_IJNSV_ISF_SC_EES1M_EEESH_SI_SH_SI_NS1H_6fusion15FusionCallbacksIS1L_NS1O_17LinearCombinationISH_fSH_fLNS_15FloatRoundStyleE2EEESG_S1N_JEEENS4_5SM1004TMEM4LOAD26SM100_TMEM_LOAD_16dp32b32xES13_S1D_NS4_39AutoVectorizingCopyWithAssumedAlignmentILi128EEENS4_14SM90_TMA_STOREES1D_S1Z_S1Z_EEEvvEEEEvNT_6ParamsE,(.L_x_138 - _ZN7cutlass13device_kernelINS_4gemm6kernel13GemmUniversalIN4cute5tupleIJiiiiEEENS1_10collective13CollectiveMmaINS1_35MainloopSm100TmaUmmaWarpSpecializedILi5ELi2ELi4ENS5_IJNS4_1CILi2EEENSA_ILi1EEESC_EEEEENS5_IJNSA_ILi64EEESF_SF_EEENS_12float_e4m3_tENS5_IJlSC_lEEESH_SI_NS4_8TiledMMAINS4_8MMA_AtomIJNS4_10MMA_TraitsINS4_19SM100_MMA_F8F6F4_SSEJSH_SH_fSF_SF_NS4_17integral_constantINS4_4UMMA5MajorELSP_0EEESQ_NSN_INSO_7ScaleInELSR_0EEESS_EEEEEENS4_6LayoutINS5_IJSC_SC_SC_EEENS5_IJNSA_ILi0EEESX_SX_EEEEENS5_IJNS4_10UnderscoreES10_S10_EEEEENS4_13SM90_TMA_LOADENS4_14ComposedLayoutINS4_7SwizzleILi2ELi4ELi3EEENS4_18smem_ptr_flag_bitsILi8EEENSV_INS5_IJNSA_ILi8EEESF_EEENS5_IJSF_SC_EEEEEEEvNS4_8identityENS4_23SM90_TMA_LOAD_MULTICASTES1D_vS1E_EENS_8epilogue10collective18CollectiveEpilogueINS1H_23Sm100TmaWarpSpecializedILi1ELi1ELi32ELb0ELb0EEEJSG_NS5_IJNSV_ISF_SC_EES1M_EEESH_SI_SH_SI_NS1H_6fusion15FusionCallbacksIS1L_NS1O_17LinearCombinationISH_fSH_fLNS_15FloatRoundStyleE2EEESG_S1N_JEEENS4_5SM1004TMEM4LOAD26SM100_TMEM_LOAD_16dp32b32xES13_S1D_NS4_39AutoVectorizingCopyWithAssumedAlignmentILi128EEENS4_14SM90_TMA_STOREES1D_S1Z_S1Z_EEEvvEEEEvNT_6ParamsE)
        .other          _ZN7cutlass13device_kernelINS_4gemm6kernel13GemmUniversalIN4cute5tupleIJiiiiEEENS1_10collective13CollectiveMmaINS1_35MainloopSm100TmaUmmaWarpSpecializedILi5ELi2ELi4ENS5_IJNS4_1CILi2EEENSA_ILi1EEESC_EEEEENS5_IJNSA_ILi64EEESF_SF_EEENS_12float_e4m3_tENS5_IJlSC_lEEESH_SI_NS4_8TiledMMAINS4_8MMA_AtomIJNS4_10MMA_TraitsINS4_19SM100_MMA_F8F6F4_SSEJSH_SH_fSF_SF_NS4_17integral_constantINS4_4UMMA5MajorELSP_0EEESQ_NSN_INSO_7ScaleInELSR_0EEESS_EEEEEENS4_6LayoutINS5_IJSC_SC_SC_EEENS5_IJNSA_ILi0EEESX_SX_EEEEENS5_IJNS4_10UnderscoreES10_S10_EEEEENS4_13SM90_TMA_LOADENS4_14ComposedLayoutINS4_7SwizzleILi2ELi4ELi3EEENS4_18smem_ptr_flag_bitsILi8EEENSV_INS5_IJNSA_ILi8EEESF_EEENS5_IJSF_SC_EEEEEEEvNS4_8identityENS4_23SM90_TMA_LOAD_MULTICASTES1D_vS1E_EENS_8epilogue10collective18CollectiveEpilogueINS1H_23Sm100TmaWarpSpecializedILi1ELi1ELi32ELb0ELb0EEEJSG_NS5_IJNSV_ISF_SC_EES1M_EEESH_SI_SH_SI_NS1H_6fusion15FusionCallbacksIS1L_NS1O_17LinearCombinationISH_fSH_fLNS_15FloatRoundStyleE2EEESG_S1N_JEEENS4_5SM1004TMEM4LOAD26SM100_TMEM_LOAD_16dp32b32xES13_S1D_NS4_39AutoVectorizingCopyWithAssumedAlignmentILi128EEENS4_14SM90_TMA_STOREES1D_S1Z_S1Z_EEEvvEEEEvNT_6ParamsE,@"STO_CUDA_ENTRY STV_DEFAULT"
_ZN7cutlass13device_kernelINS_4gemm6kernel13GemmUniversalIN4cute5tupleIJiiiiEEENS1_10collective13CollectiveMmaINS1_35MainloopSm100TmaUmmaWarpSpecializedILi5ELi2ELi4ENS5_IJNS4_1CILi2EEENSA_ILi1EEESC_EEEEENS5_IJNSA_ILi64EEESF_SF_EEENS_12float_e4m3_tENS5_IJlSC_lEEESH_SI_NS4_8TiledMMAINS4_8MMA_AtomIJNS4_10MMA_TraitsINS4_19SM100_MMA_F8F6F4_SSEJSH_SH_fSF_SF_NS4_17integral_constantINS4_4UMMA5MajorELSP_0EEESQ_NSN_INSO_7ScaleInELSR_0EEESS_EEEEEENS4_6LayoutINS5_IJSC_SC_SC_EEENS5_IJNSA_ILi0EEESX_SX_EEEEENS5_IJNS4_10UnderscoreES10_S10_EEEEENS4_13SM90_TMA_LOADENS4_14ComposedLayoutINS4_7SwizzleILi2ELi4ELi3EEENS4_18smem_ptr_flag_bitsILi8EEENSV_INS5_IJNSA_ILi8EEESF_EEENS5_IJSF_SC_EEEEEEEvNS4_8identityENS4_23SM90_TMA_LOAD_MULTICASTES1D_vS1E_EENS_8epilogue10collective18CollectiveEpilogueINS1H_23Sm100TmaWarpSpecializedILi1ELi1ELi32ELb0ELb0EEEJSG_NS5_IJNSV_ISF_SC_EES1M_EEESH_SI_SH_SI_NS1H_6fusion15FusionCallbacksIS1L_NS1O_17LinearCombinationISH_fSH_fLNS_15FloatRoundStyleE2EEESG_S1N_JEEENS4_5SM1004TMEM4LOAD26SM100_TMEM_LOAD_16dp32b32xES13_S1D_NS4_39AutoVectorizingCopyWithAssumedAlignmentILi128EEENS4_14SM90_TMA_STOREES1D_S1Z_S1Z_EEEvvEEEEvNT_6ParamsE:
[----:B------:R-:W1:Y:S01]  /*0000*/  LDC R1, c[0x0][0x37c] ;  /* 0x0000df00ff017b82 */ /* 0x000e620000000800 */
[----:B------:R-:W2:Y:S01]  /*0010*/  S2R R76, SR_TID.X ;  /* 0x00000000004c7919 */ /* 0x000ea20000002100 */
[----:B------:R-:W3:Y:S01]  /*0020*/  LDCU.64 UR8, c[0x0][0x890] ;  /* 0x00011200ff0877ac */ /* 0x000ee20008000a00 */
[----:B------:R-:W-:Y:S02]  /*0030*/  PRMT R79, RZ, 0x7610, R79 ;  /* 0x00007610ff4f7816 */ /* 0x000fe4000000004f */
[----:B------:R-:W-:Y:S01]  /*0040*/  ELECT P3, URZ, PT ;  /* 0x0000000000ff782f */ /* 0x000fe20003860000 */
[----:B---3--:R-:W-:-:S04]  /*0050*/  UISETP.NE.U32.AND UP0, UPT, UR8, URZ, UPT ;  /* 0x000000ff0800728c */ /* 0x008fc8000bf05070 */
[----:B------:R-:W-:Y:S01]  /*0060*/  UISETP.NE.AND.EX UP0, UPT, UR9, URZ, UPT, UP0 ;  /* 0x000000ff0900728c */ /* 0x000fe2000bf05300 */
[----:B--2---:R-:W-:-:S05]  /*0070*/  SHF.R.U32.HI R80, RZ, 0x5, R76 ;  /* 0x00000005ff507819 */ /* 0x004fca000001164c */
[----:B------:R-:W2:Y:S02]  /*0080*/  SHFL.IDX PT, R0, R80, RZ, 0x1f ;  /* 0x00001fff50007589 */ /* 0x000ea400000e0000 */
[----:B--2---:R-:W-:Y:S01]  /*0090*/  R2UR UR18, R0 ;  /* 0x00000000001272ca */ /* 0x004fe200000e0000 */
[----:B-1----:R-:W-:-:S14]  /*00a0*/  BRA.U UP0, `(.L_x_0) ;  /* 0x0000000100307547 */ /* 0x002fdc000b800000 */
[----:B------:R-:W1:Y:S02]  /*00b0*/  LDCU.64 UR4, c[0x0][0x888] ;  /* 0x00011100ff0477ac */ /* 0x000e640008000a00 */
[----:B-1----:R-:W-:-:S04]  /*00c0*/  UISETP.NE.U32.AND UP0, UPT, UR4, URZ, UPT ;  /* 0x000000ff0400728c */ /* 0x002fc8000bf05070 */
[----:B------:R-:W-:-:S09]  /*00d0*/  UISETP.NE.AND.EX UP0, UPT, UR5, URZ, UPT, UP0 ;  /* 0x000000ff0500728c */ /* 0x000fd2000bf05300 */
[----:B------:R-:W-:Y:S05]  /*00e0*/  BRA.U !UP0, `(.L_x_1) ;  /* 0x0000000108147547 */ /* 0x000fea000b800000 */
[----:B------:R-:W1:Y:S01]  /*00f0*/  LDC.64 R2, c[0x0][0x888] ;  /* 0x00022200ff027b82 */ /* 0x000e620000000a00 */
[----:B------:R-:W1:Y:S02]  /*0100*/  LDCU.64 UR4, c[0x0][0x358] ;  /* 0x00006b00ff0477ac */ /* 0x000e640008000a00 */
[----:B-1----:R1:W5:Y:S01]  /*0110*/  LDG.E R39, desc[UR4][R2.64] ;  /* 0x0000000402277981 */ /* 0x002362000c1e1900 */
[----:B------:R-:W-:Y:S01]  /*0120*/  HFMA2 R79, -RZ, RZ, 0, 5.9604644775390625e-08 ;  /* 0x00000001ff4f7431 */ /* 0x000fe200000001ff */
[----:B------:R-:W-:Y:S05]  /*0130*/  BRA `(.L_x_0) ;  /* 0x00000000000c7947 */ /* 0x000fea0003800000 */
.L_x_1:
[----:B------:R-:W1:Y:S01]  /*0140*/  LDCU UR4, c[0x0][0x880] ;  /* 0x00011000ff0477ac */ /* 0x000e620008000800 */
[----:B------:R-:W-:Y:S01]  /*0150*/  HFMA2 R79, -RZ, RZ, 0, 5.9604644775390625e-08 ;  /* 0x00000001ff4f7431 */ /* 0x000fe200000001ff */
[----:B-1----:R-:W-:-:S07]  /*0160*/  MOV R39, UR4 ;  /* 0x0000000400277c02 */ /* 0x002fce0008000f00 */
.L_x_0:
[----:B------:R-:W2:Y:S02]  /*0170*/  LDCU.64 UR4, c[0x0][0x8b0] ;  /* 0x00011600ff0477ac */ /* 0x000ea40008000a00 */
[----:B--2---:R-:W-:-:S04]  /*0180*/  UISETP.NE.U32.AND UP0, UPT, UR4, URZ, UPT ;  /* 0x000000ff0400728c */ /* 0x004fc8000bf05070 */
[----:B------:R-:W-:-:S09]  /*0190*/  UISETP.NE.AND.EX UP0, UPT, UR5, URZ, UPT, UP0 ;  /* 0x000000ff0500728c */ /* 0x000fd2000bf05300 */
[----:B------:R-:W-:Y:S05]  /*01a0*/  BRA.U UP0, `(.L_x_2) ;  /* 0x0000000100287547 */ /* 0x000fea000b800000 */
[----:B------:R-:W2:Y:S02]  /*01b0*/  LDCU.64 UR4, c[0x0][0x8a8] ;  /* 0x00011500ff0477ac */ /* 0x000ea40008000a00 */
[----:B--2---:R-:W-:-:S04]  /*01c0*/  UISETP.NE.U32.AND UP0, UPT, UR4, URZ, UPT ;  /* 0x000000ff0400728c */ /* 0x004fc8000bf05070 */
[----:B------:R-:W-:-:S09]  /*01d0*/  UISETP.NE.AND.EX UP0, UPT, UR5, URZ, UPT, UP0 ;  /* 0x000000ff0500728c */ /* 0x000fd2000bf05300 */
[----:B------:R-:W-:Y:S05]  /*01e0*/  BRA.U !UP0, `(.L_x_3) ;  /* 0x0000000108107547 */ /* 0x000fea000b800000 */
[----:B-1----:R-:W1:Y:S01]  /*01f0*/  LDC.64 R2, c[0x0][0x8a8] ;  /* 0x00022a00ff027b82 */ /* 0x002e620000000a00 */
[----:B------:R-:W1:Y:S02]  /*0200*/  LDCU.64 UR4, c[0x0][0x358] ;  /* 0x00006b00ff0477ac */ /* 0x000e640008000a00 */
[----:B-1----:R2:W5:Y:S01]  /*0210*/  LDG.E R38, desc[UR4][R2.64] ;  /* 0x0000000402267981 */ /* 0x002562000c1e1900 */
[----:B------:R-:W-:Y:S05]  /*0220*/  BRA `(.L_x_2) ;  /* 0x0000000000087947 */ /* 0x000fea0003800000 */
.L_x_3:
[----:B------:R-:W2:Y:S02]  /*0230*/  LDCU UR4, c[0x0][0x8a0] ;  /* 0x00011400ff0477ac */ /* 0x000ea40008000800 */
[----:B--2---:R-:W-:Y:S02]  /*0240*/  MOV R38, UR4 ;  /* 0x0000000400267c02 */ /* 0x004fe40008000f00 */
.L_x_2:
[----:B------:R-:W-:Y:S01]  /*0250*/  IMAD.U32 R0, RZ, RZ, UR18 ;  /* 0x00000012ff007e24 */ /* 0x000fe2000f8e00ff */
[----:B------:R-:W-:Y:S04]  /*0260*/  BSSY.RECONVERGENT B0, `(.L_x_4) ;  /* 0x000000c000007945 */ /* 0x000fe80003800200 */
[C---:B------:R-:W-:Y:S02]  /*0270*/  ISETP.NE.OR P1, PT, R0.reuse, 0x1, !P3 ;  /* 0x000000010000780c */ /* 0x040fe40005f25670 */
[----:B------:R-:W-:-:S11]  /*0280*/  ISETP.NE.OR P0, PT, R0, 0x3, !P3 ;  /* 0x000000030000780c */ /* 0x000fd60005f05670 */
[----:B------:R-:W-:Y:S05]  /*0290*/  @P1 BRA `(.L_x_5) ;  /* 0x0000000000201947 */ /* 0x000fea0003800000 */
[----:B------:R-:W3:Y:S02]  /*02a0*/  LDCU.64 UR4, c[0x0][0x348] ;  /* 0x00006900ff0477ac */ /* 0x000ee40008000a00 */
[----:B---3--:R-:W-:Y:S02]  /*02b0*/  UIADD3 UR6, UP1, UPT, UR4, 0x80, URZ ;  /* 0x0000008004067890 */ /* 0x008fe4000ff3e0ff */
[----:B------:R-:W-:Y:S02]  /*02c0*/  UIADD3 UR4, UP0, UPT, UR4, 0x180, URZ ;  /* 0x0000018004047890 */ /* 0x000fe4000ff1e0ff */
[----:B------:R-:W-:Y:S02]  /*02d0*/  UIADD3.X UR7, UPT, UPT, URZ, UR5, URZ, UP1, !UPT ;  /* 0x00000005ff077290 */ /* 0x000fe40008ffe4ff */
[----:B------:R-:W-:-:S07]  /*02e0*/  UIADD3.X UR5, UPT, UPT, URZ, UR5, URZ, UP0, !UPT ;  /* 0x00000005ff057290 */ /* 0x000fce00087fe4ff */
[----:B------:R3:W-:Y:S02]  /*02f0*/  UTMACCTL.PF [UR6] ;  /* 0x00000000060079b9 */ /* 0x0007e40008040000 */
[----:B------:R3:W-:Y:S02]  /*0300*/  UTMACCTL.PF [UR4] ;  /* 0x00000000040079b9 */ /* 0x0007e40008040000 */
[----:B---3--:R-:W-:Y:S01]  /*0310*/  NOP ;  /* 0x0000000000007918 */ /* 0x008fe20000000000 */
.L_x_5:
[----:B------:R-:W-:Y:S05]  /*0320*/  BSYNC.RECONVERGENT B0 ;  /* 0x0000000000007941 */ /* 0x000fea0003800200 */
.L_x_4:
[----:B------:R-:W-:Y:S04]  /*0330*/  BSSY.RECONVERGENT B0, `(.L_x_6) ;  /* 0x000000a000007945 */ /* 0x000fe80003800200 */
        /* <DEDUP_REMOVED lines=9> */
.L_x_7:
[----:B------:R-:W-:Y:S05]  /*03d0*/  BSYNC.RECONVERGENT B0 ;  /* 0x0000000000007941 */ /* 0x000fea0003800200 */
.L_x_6:
[----:B------:R-:W3:Y:S01]  /*03e0*/  LDCU.64 UR4, c[0x0][0x888] ;  /* 0x00011100ff0477ac */ /* 0x000ee20008000a00 */
[----:B------:R-:W-:Y:S02]  /*03f0*/  UISETP.EQ.U32.AND UP2, UPT, UR8, URZ, UPT ;  /* 0x000000ff0800728c */ /* 0x000fe4000bf42070 */
[----:B------:R-:W-:Y:S02]  /*0400*/  UPLOP3.LUT UP3, UPT, UPT, UPT, UPT, 0x80, 0x8 ;  /* 0x000000000008789c */ /* 0x000fe40003f6f070 */
[----:B---3--:R-:W-:-:S04]  /*0410*/  UISETP.NE.U32.AND UP0, UPT, UR4, URZ, UPT ;  /* 0x000000ff0400728c */ /* 0x008fc8000bf05070 */
[----:B------:R-:W-:-:S04]  /*0420*/  UISETP.NE.AND.EX UP1, UPT, UR5, URZ, UPT, UP0 ;  /* 0x000000ff0500728c */ /* 0x000fc8000bf25300 */
[----:B------:R-:W-:-:S04]  /*0430*/  UISETP.EQ.OR.EX UP4, UPT, UR9, URZ, !UP1, UP2 ;  /* 0x000000ff0900728c */ /* 0x000fc8000cf82720 */
[----:B------:R-:W-:-:S05]  /*0440*/  UP2UR UR61, UPR, URZ, 0x10 ;  /* 0x00000010ff3d7883 */ /* 0x000fca0008000000 */
[----:B------:R-:W-:Y:S07]  /*0450*/  BRA.U !UP4, `(.L_x_8) ;  /* 0x000000010c207547 */ /* 0x000fee000b800000 */
[----:B------:R-:W-:Y:S01]  /*0460*/  UISETP.NE.U32.AND UP2, UPT, UR8, URZ, UPT ;  /* 0x000000ff0800728c */ /* 0x000fe2000bf45070 */
[----:B-----5:R-:W-:Y:S01]  /*0470*/  FSETP.NEU.AND P0, PT, R39, RZ, PT ;  /* 0x000000ff2700720b */ /* 0x020fe20003f0d000 */
[----:B------:R-:W-:Y:S02]  /*0480*/  USEL UR4, URZ, 0xffffffff, UP1 ;  /* 0xffffffffff047887 */ /* 0x000fe40008800000 */
[----:B------:R-:W-:-:S10]  /*0490*/  UISETP.NE.AND.EX UP2, UPT, UR9, URZ, UPT, UP2 ;  /* 0x000000ff0900728c */ /* 0x000fd4000bf45320 */
[----:B------:R-:W-:Y:S01]  /*04a0*/  VOTEU.ANY UP0, P0 ;  /* 0x0000000000ff7886 */ /* 0x000fe20000000100 */
[----:B------:R-:W-:-:S04]  /*04b0*/  @!UP2 USEL UR4, URZ, 0xffffffff, UP0 ;  /* 0xffffffffff04a887 */ /* 0x000fc80008000000 */
[----:B------:R-:W-:-:S04]  /*04c0*/  ULOP3.LUT UR4, UR4, 0x1, URZ, 0xc0, !UPT ;  /* 0x0000000104047892 */ /* 0x000fc8000f8ec0ff */
[----:B------:R-:W-:-:S11]  /*04d0*/  UISETP.NE.U32.AND UP3, UPT, UR4, 0x1, UPT ;  /* 0x000000010400788c */ /* 0x000fd6000bf65070 */
.L_x_8:
[----:B-12---:R-:W1:Y:S01]  /*04e0*/  SHFL.IDX PT, R2, R80, RZ, 0x1f ;  /* 0x00001fff50027589 */ /* 0x006e6200000e0000 */
[----:B------:R-:W-:Y:S01]  /*04f0*/  UISETP.NE.AND UP5, UPT, UR18, 0x2, UPT ;  /* 0x000000021200788c */ /* 0x000fe2000bfa5270 */
[----:B-1----:R-:W-:-:S13]  /*0500*/  ISETP.NE.AND P0, PT, R2, RZ, PT ;  /* 0x000000ff0200720c */ /* 0x002fda0003f05270 */
[----:B------:R-:W-:Y:S05]  /*0510*/  @P0 BRA `(.L_x_9) ;  /* 0x0000000000600947 */ /* 0x000fea0003800000 */
[----:B------:R-:W1:Y:S01]  /*0520*/  S2UR UR4, SR_CgaCtaId ;  /* 0x00000000000479c3 */ /* 0x000e620000008800 */
[----:B------:R-:W-:Y:S01]  /*0530*/  UMOV UR5, 0x400 ;  /* 0x0000040000057882 */ /* 0x000fe20000000000 */
[----:B------:R-:W-:Y:S01]  /*0540*/  UMOV UR8, 0x1 ;  /* 0x0000000100087882 */ /* 0x000fe20000000000 */
[----:B------:R-:W-:Y:S01]  /*0550*/  UMOV UR6, 0x2 ;  /* 0x0000000200067882 */ /* 0x000fe20000000000 */
[----:B------:R-:W-:-:S04]  /*0560*/  UIADD3 UR8, UPT, UPT, -UR8, 0x100000, URZ ;  /* 0x0010000008087890 */ /* 0x000fc8000fffe1ff */
[----:B------:R-:W-:Y:S02]  /*0570*/  USHF.L.U32 UR9, UR8, 0xb, URZ ;  /* 0x0000000b08097899 */ /* 0x000fe400080006ff */
[----:B------:R-:W-:Y:S02]  /*0580*/  USHF.L.U32 UR8, UR8, 0x1, URZ ;  /* 0x0000000108087899 */ /* 0x000fe400080006ff */
[----:B------:R-:W-:-:S04]  /*0590*/  UIADD3 UR6, UPT, UPT, -UR6, 0x100000, URZ ;  /* 0x0010000006067890 */ /* 0x000fc8000fffe1ff */
[----:B------:R-:W-:Y:S02]  /*05a0*/  USHF.L.U32 UR7, UR6, 0xb, URZ ;  /* 0x0000000b06077899 */ /* 0x000fe400080006ff */
[----:B------:R-:W-:Y:S01]  /*05b0*/  USHF.L.U32 UR6, UR6, 0x1, URZ ;  /* 0x0000000106067899 */ /* 0x000fe200080006ff */
[----:B------:R-:W-:Y:S01]  /*05c0*/  ELECT P0, URZ, PT ;  /* 0x0000000000ff782f */ /* 0x000fe20003800000 */
[----:B-1----:R-:W-:Y:S01]  /*05d0*/  ULEA UR4, UR4, UR5, 0x18 ;  /* 0x0000000504047291 */ /* 0x002fe2000f8ec0ff */
[----:B------:R-:W1:Y:S11]  /*05e0*/  FENCE.VIEW.ASYNC.S ;  /* 0x00000000000073c6 */ /* 0x000e760000000000 */
[----:B-1----:R1:W2:Y:S01]  /*05f0*/  SYNCS.EXCH.64 URZ, [UR4], UR8 ;  /* 0x0000000804ff75b2 */ /* 0x0022a20008000100 */
[----:B------:R1:W3:Y:S01]  /*0600*/  SYNCS.EXCH.64 URZ, [UR4+0x28], UR6 ;  /* 0x0000280604ff75b2 */ /* 0x0002e20008000100 */
[----:B------:R1:W4:Y:S01]  /*0610*/  SYNCS.EXCH.64 URZ, [UR4+0x8], UR8 ;  /* 0x0000080804ff75b2 */ /* 0x0003220008000100 */
[----:B------:R1:W1:Y:S01]  /*0620*/  SYNCS.EXCH.64 URZ, [UR4+0x30], UR6 ;  /* 0x0000300604ff75b2 */ /* 0x0002620008000100 */
[----:B------:R1:W1:Y:S01]  /*0630*/  SYNCS.EXCH.64 URZ, [UR4+0x10], UR8 ;  /* 0x0000100804ff75b2 */ /* 0x0002620008000100 */
[----:B------:R1:W1:Y:S01]  /*0640*/  SYNCS.EXCH.64 URZ, [UR4+0x38], UR6 ;  /* 0x0000380604ff75b2 */ /* 0x0002620008000100 */
[----:B------:R1:W1:Y:S01]  /*0650*/  SYNCS.EXCH.64 URZ, [UR4+0x18], UR8 ;  /* 0x0000180804ff75b2 */ /* 0x0002620008000100 */
[----:B------:R1:W1:Y:S01]  /*0660*/  SYNCS.EXCH.64 URZ, [UR4+0x40], UR6 ;  /* 0x0000400604ff75b2 */ /* 0x0002620008000100 */
[----:B------:R1:W1:Y:S01]  /*0670*/  SYNCS.EXCH.64 URZ, [UR4+0x20], UR8 ;  /* 0x0000200804ff75b2 */ /* 0x0002620008000100 */
[----:B------:R1:W1:Y:S01]  /*0680*/  SYNCS.EXCH.64 URZ, [UR4+0x48], UR6 ;  /* 0x0000480604ff75b2 */ /* 0x0002620008000100 */
[----:B------:R-:W-:Y:S01]  /*0690*/  NOP ;  /* 0x0000000000007918 */ /* 0x000fe20000000000 */
.L_x_9:
[----:B------:R-:W2:Y:S01]  /*06a0*/  SHFL.IDX PT, R2, R80, RZ, 0x1f ;  /* 0x00001fff50027589 */ /* 0x000ea200000e0000 */
[----:B------:R-:W-:Y:S01]  /*06b0*/  NOP ;  /* 0x0000000000007918 */ /* 0x000fe20000000000 */
[----:B--2---:R-:W-:-:S13]  /*06c0*/  ISETP.NE.AND P0, PT, R2, 0x1, PT ;  /* 0x000000010200780c */ /* 0x004fda0003f05270 */
[----:B------:R-:W-:Y:S05]  /*06d0*/  @P0 BRA `(.L_x_10) ;  /* 0x0000000000400947 */ /* 0x000fea0003800000 */
[----:B-1----:R-:W1:Y:S01]  /*06e0*/  S2UR UR4, SR_CgaCtaId ;  /* 0x00000000000479c3 */ /* 0x002e620000008800 */
        /* <DEDUP_REMOVED lines=12> */
[----:B-1----:R2:W1:Y:S01]  /*07b0*/  SYNCS.EXCH.64 URZ, [UR4+0x50], UR8 ;  /* 0x0000500804ff75b2 */ /* 0x0024620008000100 */
[----:B------:R2:W1:Y:S02]  /*07c0*/  SYNCS.EXCH.64 URZ, [UR4+0x58], UR6 ;  /* 0x0000580604ff75b2 */ /* 0x0004640008000100 */
[----:B--2---:R-:W-:Y:S01]  /*07d0*/  NOP ;  /* 0x0000000000007918 */ /* 0x004fe20000000000 */
.L_x_10:
[----:B------:R-:W2:Y:S01]  /*07e0*/  SHFL.IDX PT, R2, R80, RZ, 0x1f ;  /* 0x00001fff50027589 */ /* 0x000ea200000e0000 */
[----:B------:R-:W-:Y:S01]  /*07f0*/  NOP ;  /* 0x0000000000007918 */ /* 0x000fe20000000000 */
[----:B--2---:R-:W-:-:S13]  /*0800*/  ISETP.NE.AND P0, PT, R2, 0x3, PT ;  /* 0x000000030200780c */ /* 0x004fda0003f05270 */
[----:B------:R-:W-:Y:S05]  /*0810*/  @P0 BRA `(.L_x_11) ;  /* 0x0000000000300947 */ /* 0x000fea0003800000 */
[----:B-1----:R-:W1:Y:S01]  /*0820*/  S2UR UR4, SR_CgaCtaId ;  /* 0x00000000000479c3 */ /* 0x002e620000008800 */
[----:B------:R-:W-:Y:S01]  /*0830*/  UMOV UR6, 0x400 ;  /* 0x0000040000067882 */ /* 0x000fe20000000000 */
[----:B------:R-:W-:Y:S01]  /*0840*/  UMOV UR5, 0x20 ;  /* 0x0000002000057882 */ /* 0x000fe20000000000 */
[----:B------:R-:W-:Y:S01]  /*0850*/  ELECT P0, URZ, PT ;  /* 0x0000000000ff782f */ /* 0x000fe20003800000 */
[----:B-1----:R-:W-:Y:S02]  /*0860*/  ULEA UR6, UR4, UR6, 0x18 ;  /* 0x0000000604067291 */ /* 0x002fe4000f8ec0ff */
[----:B------:R-:W-:-:S04]  /*0870*/  UIADD3 UR4, UPT, UPT, -UR5, 0x100000, URZ ;  /* 0x0010000005047890 */ /* 0x000fc8000fffe1ff */
[----:B------:R-:W-:Y:S02]  /*0880*/  USHF.L.U32 UR5, UR4, 0xb, URZ ;  /* 0x0000000b04057899 */ /* 0x000fe400080006ff */
[----:B------:R-:W-:Y:S01]  /*0890*/  USHF.L.U32 UR4, UR4, 0x1, URZ ;  /* 0x0000000104047899 */ /* 0x000fe200080006ff */
[----:B------:R-:W1:Y:S11]  /*08a0*/  FENCE.VIEW.ASYNC.S ;  /* 0x00000000000073c6 */ /* 0x000e760000000000 */
[----:B-1----:R2:W1:Y:S01]  /*08b0*/  SYNCS.EXCH.64 URZ, [UR6+0x60], UR4 ;  /* 0x0000600406ff75b2 */ /* 0x0024620008000100 */
[----:B------:R2:W1:Y:S02]  /*08c0*/  SYNCS.EXCH.64 URZ, [UR6+0x68], UR4 ;  /* 0x0000680406ff75b2 */ /* 0x0004640008000100 */
[----:B--2---:R-:W-:Y:S01]  /*08d0*/  NOP ;  /* 0x0000000000007918 */ /* 0x004fe20000000000 */
.L_x_11:
[----:B------:R-:W2:Y:S01]  /*08e0*/  SHFL.IDX PT, R2, R80, RZ, 0x1f ;  /* 0x00001fff50027589 */ /* 0x000ea200000e0000 */
[----:B------:R-:W-:Y:S01]  /*08f0*/  NOP ;  /* 0x0000000000007918 */ /* 0x000fe20000000000 */
[----:B--2---:R-:W-:-:S13]  /*0900*/  ISETP.NE.AND P0, PT, R2, 0x4, PT ;  /* 0x000000040200780c */ /* 0x004fda0003f05270 */
[----:B------:R-:W-:Y:S05]  /*0910*/  @P0 BRA `(.L_x_12) ;  /* 0x00000000004c0947 */ /* 0x000fea0003800000 */
[----:B-1----:R-:W1:Y:S01]  /*0920*/  S2UR UR6, SR_CgaCtaId ;  /* 0x00000000000679c3 */ /* 0x002e620000008800 */
[----:B------:R-:W-:Y:S01]  /*0930*/  UMOV UR4, 0x1e0 ;  /* 0x000001e000047882 */ /* 0x000fe20000000000 */
[----:B------:R-:W-:Y:S01]  /*0940*/  UMOV UR5, 0x400 ;  /* 0x0000040000057882 */ /* 0x000fe20000000000 */
[----:B------:R-:W-:Y:S01]  /*0950*/  USEL UR4, UR4, 0x1a0, UP3 ;  /* 0x000001a004047887 */ /* 0x000fe20009800000 */
[----:B------:R-:W-:Y:S01]  /*0960*/  UMOV UR8, 0x1 ;  /* 0x0000000100087882 */ /* 0x000fe20000000000 */
[----:B------:R-:W-:Y:S01]  /*0970*/  ELECT P0, URZ, PT ;  /* 0x0000000000ff782f */ /* 0x000fe20003800000 */
[----:B------:R-:W-:-:S04]  /*0980*/  UIADD3 UR8, UPT, UPT, -UR8, 0x100000, URZ ;  /* 0x0010000008087890 */ /* 0x000fc8000fffe1ff */
[----:B------:R-:W-:Y:S02]  /*0990*/  USHF.L.U32 UR9, UR8, 0xb, URZ ;  /* 0x0000000b08097899 */ /* 0x000fe400080006ff */
[----:B------:R-:W-:Y:S02]  /*09a0*/  USHF.L.U32 UR8, UR8, 0x1, URZ ;  /* 0x0000000108087899 */ /* 0x000fe400080006ff */
[----:B-1----:R-:W-:Y:S02]  /*09b0*/  ULEA UR6, UR6, UR5, 0x18 ;  /* 0x0000000506067291 */ /* 0x002fe4000f8ec0ff */
[----:B------:R-:W-:-:S04]  /*09c0*/  UIADD3 UR4, UPT, UPT, -UR4, 0x100000, URZ ;  /* 0x0010000004047890 */ /* 0x000fc8000fffe1ff */
[----:B------:R-:W-:Y:S02]  /*09d0*/  USHF.L.U32 UR5, UR4, 0xb, URZ ;  /* 0x0000000b04057899 */ /* 0x000fe400080006ff */
[----:B------:R-:W-:Y:S01]  /*09e0*/  USHF.L.U32 UR4, UR4, 0x1, URZ ;  /* 0x0000000104047899 */ /* 0x000fe200080006ff */
[----:B------:R-:W1:Y:S03]  /*09f0*/  FENCE.VIEW.ASYNC.S ;  /* 0x00000000000073c6 */ /* 0x000e660000000000 */
[----:B-1----:R2:W1:Y:S08]  /*0a00*/  SYNCS.EXCH.64 URZ, [UR6+0x70], UR8 ;  /* 0x0000700806ff75b2 */ /* 0x0024700008000100 */
[----:B------:R2:W1:Y:S01]  /*0a10*/  SYNCS.EXCH.64 URZ, [UR6+0x80], UR4 ;  /* 0x0000800406ff75b2 */ /* 0x0004620008000100 */
[----:B------:R2:W1:Y:S01]  /*0a20*/  SYNCS.EXCH.64 URZ, [UR6+0x78], UR8 ;  /* 0x0000780806ff75b2 */ /* 0x0004620008000100 */
[----:B------:R2:W1:Y:S02]  /*0a30*/  SYNCS.EXCH.64 URZ, [UR6+0x88], UR4 ;  /* 0x0000880406ff75b2 */ /* 0x0004640008000100 */
[----:B--2---:R-:W-:Y:S01]  /*0a40*/  NOP ;  /* 0x0000000000007918 */ /* 0x004fe20000000000 */
.L_x_12:
        /* <DEDUP_REMOVED lines=18> */
[----:B------:R2:W1:Y:S01]  /*0b70*/  SYNCS.EXCH.64 URZ, [UR4+0xb0], UR6 ;  /* 0x0000b00604ff75b2 */ /* 0x0004620008000100 */
[----:B------:R2:W1:Y:S01]  /*0b80*/  SYNCS.EXCH.64 URZ, [UR4+0x98], UR8 ;  /* 0x0000980804ff75b2 */ /* 0x0004620008000100 */
[----:B------:R2:W1:Y:S01]  /*0b90*/  SYNCS.EXCH.64 URZ, [UR4+0xb8], UR6 ;  /* 0x0000b80604ff75b2 */ /* 0x0004620008000100 */
[----:B------:R2:W1:Y:S01]  /*0ba0*/  SYNCS.EXCH.64 URZ, [UR4+0xa0], UR8 ;  /* 0x0000a00804ff75b2 */ /* 0x0004620008000100 */
[----:B------:R2:W1:Y:S01]  /*0bb0*/  SYNCS.EXCH.64 URZ, [UR4+0xc0], UR6 ;  /* 0x0000c00604ff75b2 */ /* 0x0004620008000100 */
[----:B------:R2:W1:Y:S01]  /*0bc0*/  SYNCS.EXCH.64 URZ, [UR4+0xa8], UR8 ;  /* 0x0000a80804ff75b2 */ /* 0x0004620008000100 */
[----:B------:R2:W1:Y:S02]  /*0bd0*/  SYNCS.EXCH.64 URZ, [UR4+0xc8], UR6 ;  /* 0x0000c80604ff75b2 */ /* 0x0004640008000100 */
[----:B--2---:R-:W-:Y:S01]  /*0be0*/  NOP ;  /* 0x0000000000007918 */ /* 0x004fe20000000000 */
.L_x_13:
[----:B------:R-:W2:Y:S01]  /*0bf0*/  SHFL.IDX PT, R2, R80, RZ, 0x1f ;  /* 0x00001fff50027589 */ /* 0x000ea200000e0000 */
[----:B------:R-:W1:Y:S01]  /*0c00*/  S2UR UR48, SR_CgaCtaId ;  /* 0x00000000003079c3 */ /* 0x000e620000008800 */
[----:B------:R-:W-:Y:S01]  /*0c10*/  NOP ;  /* 0x0000000000007918 */ /* 0x000fe20000000000 */
[----:B--2---:R-:W-:-:S13]  /*0c20*/  ISETP.NE.AND P0, PT, R2, 0x3, PT ;  /* 0x000000030200780c */ /* 0x004fda0003f05270 */
[----:B-1----:R-:W-:Y:S05]  /*0c30*/  @P0 BRA `(.L_x_14) ;  /* 0x0000000000340947 */ /* 0x002fea0003800000 */
[----:B------:R-:W-:Y:S01]  /*0c40*/  UMOV UR4, 0x400 ;  /* 0x0000040000047882 */ /* 0x000fe20000000000 */
[----:B------:R-:W-:Y:S01]  /*0c50*/  UMOV UR6, 0x20 ;  /* 0x0000002000067882 */ /* 0x000fe20000000000 */
[----:B------:R-:W-:Y:S02]  /*0c60*/  ULEA UR4, UR48, UR4, 0x18 ;  /* 0x0000000430047291 */ /* 0x000fe4000f8ec0ff */
[----:B------:R-:W-:-:S04]  /*0c70*/  UIADD3 UR6, UPT, UPT, -UR6, 0x100000, URZ ;  /* 0x0010000006067890 */ /* 0x000fc8000fffe1ff */
[----:B------:R-:W-:Y:S02]  /*0c80*/  USHF.L.U32 UR7, UR6, 0xb, URZ ;  /* 0x0000000b06077899 */ /* 0x000fe400080006ff */
[----:B------:R-:W-:Y:S01]  /*0c90*/  USHF.L.U32 UR6, UR6, 0x1, URZ ;  /* 0x0000000106067899 */ /* 0x000fe200080006ff */
[----:B------:R-:W-:Y:S01]  /*0ca0*/  ELECT P0, URZ, PT ;  /* 0x0000000000ff782f */ /* 0x000fe20003800000 */
[----:B------:R-:W1:Y:S10]  /*0cb0*/  FENCE.VIEW.ASYNC.S ;  /* 0x00000000000073c6 */ /* 0x000e740000000000 */
[----:B-1----:R1:W2:Y:S01]  /*0cc0*/  SYNCS.EXCH.64 URZ, [UR4+0xd0], UR6 ;  /* 0x0000d00604ff75b2 */ /* 0x0022a20008000100 */
[----:B------:R1:W1:Y:S01]  /*0cd0*/  SYNCS.EXCH.64 URZ, [UR4+0xe0], UR6 ;  /* 0x0000e00604ff75b2 */ /* 0x0002620008000100 */
[----:B------:R1:W1:Y:S01]  /*0ce0*/  SYNCS.EXCH.64 URZ, [UR4+0xd8], UR6 ;  /* 0x0000d80604ff75b2 */ /* 0x0002620008000100 */
[----:B------:R1:W1:Y:S01]  /*0cf0*/  SYNCS.EXCH.64 URZ, [UR4+0xe8], UR6 ;  /* 0x0000e80604ff75b2 */ /* 0x0002620008000100 */
[----:B------:R-:W-:Y:S01]  /*0d00*/  NOP ;  /* 0x0000000000007918 */ /* 0x000fe20000000000 */
.L_x_14:
[----:B-1----:R-:W1:Y:S01]  /*0d10*/  LDCU UR4, c[0x0][0x36c] ;  /* 0x00006d80ff0477ac */ /* 0x002e620008000800 */
[----:B------:R-:W-:Y:S01]  /*0d20*/  ISETP.NE.OR P3, PT, R0, 0x2, !P3 ;  /* 0x000000020000780c */ /* 0x000fe20005f65670 */
[----:B------:R-:W-:Y:S01]  /*0d30*/  NOP ;  /* 0x0000000000007918 */ /* 0x000fe20000000000 */
[----:B------:R-:W-:Y:S01]  /*0d40*/  LOP3.LUT R0, R76, 0x1f, RZ, 0xc0, !PT ;  /* 0x0000001f4c007812 */ /* 0x000fe200078ec0ff */
[----:B------:R-:W-:Y:S02]  /*0d50*/  UISETP.NE.AND UP4, UPT, UR18, URZ, UPT ;  /* 0x000000ff1200728c */ /* 0x000fe4000bf85270 */
[----:B-1----:R-:W-:-:S09]  /*0d60*/  UISETP.EQ.U32.AND UP6, UPT, UR4, 0x1, UPT ;  /* 0x000000010400788c */ /* 0x002fd2000bfc2070 */
[----:B------:R-:W-:Y:S05]  /*0d70*/  BRA.U !UP6, `(.L_x_15) ;  /* 0x000000010e087547 */ /* 0x000fea000b800000 */
[----:B--234-:R-:W-:Y:S01]  /*0d80*/  UCGABAR_ARV ;  /* 0x00000000000079c7 */ /* 0x01cfe20008000000 */
[----:B------:R-:W-:Y:S05]  /*0d90*/  BRA `(.L_x_16) ;  /* 0x0000000000047947 */ /* 0x000fea0003800000 */
.L_x_15:
[----:B--234-:R-:W-:Y:S01]  /*0da0*/  NOP ;  /* 0x0000000000007918 */ /* 0x01cfe20000000000 */
.L_x_16:
[----:B------:R-:W1:Y:S01]  /*0db0*/  S2UR UR46, SR_CTAID.X ;  /* 0x00000000002e79c3 */ /* 0x000e620000002500 */
[----:B------:R-:W-:-:S05]  /*0dc0*/  CS2R.32 R3, SR_CgaSize ;  /* 0x0000000000037805 */ /* 0x000fca0000008a00 */
[----:B------:R-:W-:-:S05]  /*0dd0*/  IMAD R3, R3, -0xa0, RZ ;  /* 0xffffff6003037824 */ /* 0x000fca00078e02ff */
[----:B------:R-:W-:-:S14]  /*0de0*/  R2UR UR5, R3 ;  /* 0x00000000030572ca */ /* 0x000fdc00000e0000 */
[----:B------:R-:W2:Y:S01]  /*0df0*/  LDCU UR5, c[0x0][UR5+0x2b0] ;  /* 0x00005600050577ac */ /* 0x000ea20008000800 */
[----:B------:R-:W-:-:S05]  /*0e00*/  CS2R.32 R3, SR_CgaSize ;  /* 0x0000000000037805 */ /* 0x000fca0000008a00 */
[----:B------:R-:W-:-:S05]  /*0e10*/  IMAD R3, R3, -0xa0, RZ ;  /* 0xffffff6003037824 */ /* 0x000fca00078e02ff */
[----:B------:R-:W-:-:S14]  /*0e20*/  R2UR UR4, R3 ;  /* 0x00000000030472ca */ /* 0x000fdc00000e0000 */
[----:B------:R-:W3:Y:S01]  /*0e30*/  LDCU UR4, c[0x0][UR4+0x2b4] ;  /* 0x00005680040477ac */ /* 0x000ee20008000800 */
[----:B------:R-:W4:Y:S01]  /*0e40*/  S2UR UR45, SR_CTAID.Y ;  /* 0x00000000002d79c3 */ /* 0x000f220000002600 */
[----:B------:R-:W-:-:S05]  /*0e50*/  CS2R.32 R3, SR_CgaSize ;  /* 0x0000000000037805 */ /* 0x000fca0000008a00 */
[----:B------:R-:W-:-:S05]  /*0e60*/  IMAD R3, R3, -0xa0, RZ ;  /* 0xffffff6003037824 */ /* 0x000fca00078e02ff */
[----:B------:R-:W-:-:S14]  /*0e70*/  R2UR UR60, R3 ;  /* 0x00000000033c72ca */ /* 0x000fdc00000e0000 */
[----:B------:R-:W3:Y:S01]  /*0e80*/  LDCU UR60, c[0x0][UR60+0x2a0] ;  /* 0x000054003c3c77ac */ /* 0x000ee20008000800 */
[----:B------:R-:W-:-:S05]  /*0e90*/  CS2R.32 R3, SR_CgaSize ;  /* 0x0000000000037805 */ /* 0x000fca0000008a00 */
[----:B------:R-:W-:-:S05]  /*0ea0*/  IMAD R3, R3, -0xa0, RZ ;  /* 0xffffff6003037824 */ /* 0x000fca00078e02ff */
[----:B------:R-:W-:-:S14]  /*0eb0*/  R2UR UR57, R3 ;  /* 0x00000000033972ca */ /* 0x000fdc00000e0000 */
[----:B------:R-:W3:Y:S01]  /*0ec0*/  LDCU UR57, c[0x0][UR57+0x2a4] ;  /* 0x00005480393977ac */ /* 0x000ee20008000800 */
[----:B------:R-:W-:Y:S01]  /*0ed0*/  USHF.L.U32 UR24, UR48, 0xb, URZ ;  /* 0x0000000b30187899 */ /* 0x000fe200080006ff */
[----:B------:R-:W3:Y:S01]  /*0ee0*/  LDCU UR19, c[0x0][0xb24] ;  /* 0x00016480ff1377ac */ /* 0x000ee20008000800 */
[----:B------:R-:W3:Y:S01]  /*0ef0*/  LDCU UR42, c[0x0][0xb24] ;  /* 0x00016480ff2a77ac */ /* 0x000ee20008000800 */
[----:B-1----:R-:W-:Y:S01]  /*0f00*/  I2FP.F32.U32 R3, UR46 ;  /* 0x0000002e00037c45 */ /* 0x002fe20008201000 */
[----:B------:R-:W1:Y:S04]  /*0f10*/  LDCU UR22, c[0x0][0xb30] ;  /* 0x00016600ff1677ac */ /* 0x000e680008000800 */
[----:B--2---:R-:W-:Y:S01]  /*0f20*/  FMUL R3, R3, UR5 ;  /* 0x0000000503037c20 */ /* 0x004fe20008400000 */
[----:B------:R-:W-:Y:S01]  /*0f30*/  ULOP3.LUT UR24, UR24, 0x800, URZ, 0xc0, !UPT ;  /* 0x0000080018187892 */ /* 0x000fe2000f8ec0ff */
[----:B----4-:R-:W-:-:S04]  /*0f40*/  I2FP.F32.U32 R2, UR45 ;  /* 0x0000002d00027c45 */ /* 0x010fc80008201000 */
[----:B------:R-:W2:Y:S01]  /*0f50*/  F2I.U32.TRUNC.NTZ R3, R3 ;  /* 0x0000000300037305 */ /* 0x000ea2000020f000 */
[----:B---3--:R-:W-:-:S07]  /*0f60*/  FMUL R2, R2, UR4 ;  /* 0x0000000402027c20 */ /* 0x008fce0008400000 */
[----:B------:R-:W3:Y:S01]  /*0f70*/  F2I.U32.TRUNC.NTZ R2, R2 ;  /* 0x0000000200027305 */ /* 0x000ee2000020f000 */
[----:B--2---:R-:W-:Y:S02]  /*0f80*/  R2UR UR5, R3 ;  /* 0x00000000030572ca */ /* 0x004fe400000e0000 */
[----:B---3--:R-:W-:Y:S02]  /*0f90*/  R2UR UR4, R2 ;  /* 0x00000000020472ca */ /* 0x008fe400000e0000 */
[----:B------:R-:W-:-:S09]  /*0fa0*/  PRMT R2, RZ, 0x7610, R2 ;  /* 0x00007610ff027816 */ /* 0x000fd20000000002 */
[----:B------:R-:W-:-:S04]  /*0fb0*/  UIADD3 UR5, UPT, UPT, -UR5, URZ, URZ ;  /* 0x000000ff05057290 */ /* 0x000fc8000fffe1ff */
[----:B------:R-:W-:Y:S02]  /*0fc0*/  UIMAD UR60, UR60, UR5, UR46 ;  /* 0x000000053c3c72a4 */ /* 0x000fe4000f8e022e */
[----:B------:R-:W-:-:S04]  /*0fd0*/  UIADD3 UR4, UPT, UPT, -UR4, URZ, URZ ;  /* 0x000000ff04047290 */ /* 0x000fc8000fffe1ff */
[----:B------:R-:W-:Y:S01]  /*0fe0*/  UIMAD UR57, UR57, UR4, UR45 ;  /* 0x00000004393972a4 */ /* 0x000fe2000f8e022d */
[----:B-1----:R-:W-:Y:S11]  /*0ff0*/  BRA.U UP4, `(.L_x_17) ;  /* 0x0000000104247547 */ /* 0x002ff6000b800000 */
[----:B------:R-:W-:-:S04]  /*1000*/  UISETP.NE.AND UP0, UPT, UR57, URZ, UPT ;  /* 0x000000ff3900728c */ /* 0x000fc8000bf05270 */
[----:B------:R-:W-:-:S04]  /*1010*/  UISETP.EQ.OR UP0, UPT, UR60, URZ, !UP0 ;  /* 0x000000ff3c00728c */ /* 0x000fc8000c702670 */
[----:B------:R-:W-:Y:S02]  /*1020*/  USEL UR5, URZ, 0x1, !UP0 ;  /* 0x00000001ff057887 */ /* 0x000fe4000c000000 */
[----:B------:R-:W-:-:S04]  /*1030*/  UISETP.NE.AND UP0, UPT, UR57, URZ, UPT ;  /* 0x000000ff3900728c */ /* 0x000fc8000bf05270 */
[----:B------:R-:W-:Y:S02]  /*1040*/  USEL UR4, URZ, 0x2, UP0 ;  /* 0x00000002ff047887 */ /* 0x000fe40008000000 */
[----:B------:R-:W-:-:S04]  /*1050*/  UISETP.NE.AND UP0, UPT, UR60, 0x1, UPT ;  /* 0x000000013c00788c */ /* 0x000fc8000bf05270 */
[----:B------:R-:W-:-:S04]  /*1060*/  USEL UR4, UR4, 0x2, UP0 ;  /* 0x0000000204047887 */ /* 0x000fc80008000000 */
[----:B------:R-:W-:-:S06]  /*1070*/  UIADD3 UR4, UPT, UPT, UR5, UR4, URZ ;  /* 0x0000000405047290 */ /* 0x000fcc000fffe0ff */
[----:B------:R-:W-:-:S07]  /*1080*/  MOV R2, UR4 ;  /* 0x0000000400027c02 */ /* 0x000fce0008000f00 */
.L_x_17:
[----:B------:R-:W1:Y:S01]  /*1090*/  S2UR UR36, SR_CTAID.Z ;  /* 0x00000000002479c3 */ /* 0x000e620000002700 */
[----:B------:R-:W-:-:S09]  /*10a0*/  UISETP.GE.AND UP0, UPT, UR19, 0x1, UPT ;  /* 0x000000011300788c */ /* 0x000fd2000bf06270 */
[----:B------:R-:W-:Y:S05]  /*10b0*/  BRA.U !UP0, `(.L_x_18) ;  /* 0x0000000108d07547 */ /* 0x000fea000b800000 */
[----:B------:R-:W2:Y:S01]  /*10c0*/  LDCU UR20, c[0x0][0xb0c] ;  /* 0x00016180ff1477ac */ /* 0x000ea20008000800 */
[----:B------:R-:W3:Y:S01]  /*10d0*/  LDCU.128 UR12, c[0x0][0xb10] ;  /* 0x00016200ff0c77ac */ /* 0x000ee20008000c00 */
[----:B------:R-:W4:Y:S01]  /*10e0*/  LDCU UR6, c[0x0][0x370] ;  /* 0x00006e00ff0677ac */ /* 0x000f220008000800 */
[----:B------:R-:W1:Y:S01]  /*10f0*/  LDCU UR7, c[0x0][0x374] ;  /* 0x00006e80ff0777ac */ /* 0x000e620008000800 */
[----:B------:R-:W1:Y:S01]  /*1100*/  LDCU UR21, c[0x0][0xb20] ;  /* 0x00016400ff1577ac */ /* 0x000e620008000800 */
[----:B--2---:R-:W-:Y:S02]  /*1110*/  UISETP.NE.AND UP0, UPT, UR20, 0x1, UPT ;  /* 0x000000011400788c */ /* 0x004fe4000bf05270 */
[----:B---3--:R-:W-:Y:S01]  /*1120*/  UIMAD.WIDE.U32 UR4, UR46, UR12, URZ ;  /* 0x0000000c2e0472a5 */ /* 0x008fe2000f8e00ff */
[----:B------:R-:W2:Y:S01]  /*1130*/  LDCU.64 UR8, c[0x0][0xb28] ;  /* 0x00016500ff0877ac */ /* 0x000ea20008000a00 */
[----:B----4-:R-:W-:Y:S02]  /*1140*/  UIMAD.WIDE.U32 UR10, UR6, UR12, URZ ;  /* 0x0000000c060a72a5 */ /* 0x010fe4000f8e00ff */
[----:B------:R-:W-:-:S02]  /*1150*/  USHF.R.U32.HI UR5, URZ, UR13, UR5 ;  /* 0x0000000dff057299 */ /* 0x000fc40008011605 */
[----:B------:R-:W-:Y:S02]  /*1160*/  UISETP.NE.AND UP2, UPT, UR19, 0x1, UPT ;  /* 0x000000011300788c */ /* 0x000fe4000bf45270 */
[----:B------:R-:W-:Y:S01]  /*1170*/  USEL UR5, UR46, UR5, !UP0 ;  /* 0x000000052e057287 */ /* 0x000fe2000c000000 */
[----:B------:R-:W-:Y:S01]  /*1180*/  UMOV UR10, UR11 ;  /* 0x0000000b000a7c82 */ /* 0x000fe20008000000 */
[----:B------:R-:W-:Y:S02]  /*1190*/  UIMAD.WIDE.U32 UR16, UR45, UR15, URZ ;  /* 0x0000000f2d1072a5 */ /* 0x000fe4000f8e00ff */
[----:B------:R-:W-:Y:S02]  /*11a0*/  @UP0 USHF.R.U32.HI UR6, URZ, UR13, UR10 ;  /* 0x0000000dff060299 */ /* 0x000fe4000801160a */
[----:B------:R-:W-:Y:S02]  /*11b0*/  UISETP.NE.AND UP0, UPT, UR14, 0x1, UPT ;  /* 0x000000010e00788c */ /* 0x000fe4000bf05270 */
[----:B-1----:R-:W-:-:S02]  /*11c0*/  UIMAD.WIDE.U32 UR10, UR7, UR15, URZ ;  /* 0x0000000f070a72a5 */ /* 0x002fc4000f8e00ff */
[----:B--2---:R-:W-:Y:S01]  /*11d0*/  UIMAD.WIDE.U32 UR12, UR6, UR8, URZ ;  /* 0x00000008060c72a5 */ /* 0x004fe2000f8e00ff */
[----:B------:R-:W-:Y:S02]  /*11e0*/  UMOV UR4, UR17 ;  /* 0x0000001100047c82 */ /* 0x000fe40008000000 */
[----:B------:R-:W-:Y:S02]  /*11f0*/  USHF.R.U32.HI UR4, URZ, UR21, UR4 ;  /* 0x00000015ff047299 */ /* 0x000fe40008011604 */
[----:B------:R-:W-:Y:S02]  /*1200*/  UMOV UR10, UR11 ;  /* 0x0000000b000a7c82 */ /* 0x000fe40008000000 */
[----:B------:R-:W-:Y:S01]  /*1210*/  UMOV UR12, UR13 ;  /* 0x0000000d000c7c82 */ /* 0x000fe20008000000 */
[----:B------:R-:W-:Y:S02]  /*1220*/  @UP0 USHF.R.U32.HI UR7, URZ, UR21, UR10 ;  /* 0x00000015ff070299 */ /* 0x000fe4000801160a */
[----:B------:R-:W-:-:S02]  /*1230*/  USEL UR4, UR45, UR4, !UP0 ;  /* 0x000000042d047287 */ /* 0x000fc4000c000000 */
[----:B------:R-:W-:Y:S02]  /*1240*/  UIMAD.WIDE.U32 UR10, UR7, UR8, URZ ;  /* 0x00000008070a72a5 */ /* 0x000fe4000f8e00ff */
[----:B------:R-:W-:Y:S02]  /*1250*/  @UP2 USHF.R.U32.HI UR6, URZ, UR9, UR12 ;  /* 0x00000009ff062299 */ /* 0x000fe4000801160c */
[----:B------:R-:W-:-:S03]  /*1260*/  UIMAD.WIDE.U32 UR12, UR4, UR8, URZ ;  /* 0x00000008040c72a5 */ /* 0x000fc6000f8e00ff */
[----:B------:R-:W-:Y:S02]  /*1270*/  UMOV UR10, UR11 ;  /* 0x0000000b000a7c82 */ /* 0x000fe40008000000 */
[----:B------:R-:W-:Y:S02]  /*1280*/  @UP2 USHF.R.U32.HI UR7, URZ, UR9, UR10 ;  /* 0x00000009ff072299 */ /* 0x000fe4000801160a */
[----:B------:R-:W-:Y:S02]  /*1290*/  UIMAD UR10, UR6, UR19, URZ ;  /* 0x00000013060a72a4 */ /* 0x000fe4000f8e02ff */
[----:B------:R-:W-:-:S04]  /*12a0*/  UIMAD UR7, UR7, UR19, URZ ;  /* 0x00000013070772a4 */ /* 0x000fc8000f8e02ff */
[----:B------:R-:W-:-:S03]  /*12b0*/  UISETP.GE.AND UP0, UPT, UR4, UR7, UPT ;  /* 0x000000070400728c */ /* 0x000fc6000bf06270 */
[----:B------:R-:W-:Y:S01]  /*12c0*/  UMOV UR7, UR13 ;  /* 0x0000000d00077c82 */ /* 0x000fe20008000000 */
[----:B------:R-:W-:Y:S02]  /*12d0*/  UISETP.GE.OR UP0, UPT, UR5, UR10, UP0 ;  /* 0x0000000a0500728c */ /* 0x000fe40008706670 */
[----:B------:R-:W-:Y:S02]  /*12e0*/  UIMAD.WIDE.U32 UR10, UR5, UR8, URZ ;  /* 0x00000008050a72a5 */ /* 0x000fe4000f8e00ff */
[----:B------:R-:W-:Y:S02]  /*12f0*/  USHF.R.U32.HI UR7, URZ, UR9, UR7 ;  /* 0x00000009ff077299 */ /* 0x000fe40008011607 */
[----:B------:R-:W-:Y:S02]  /*1300*/  UIADD3 UR10, UPT, UPT, -UR4, URZ, URZ ;  /* 0x000000ff040a7290 */ /* 0x000fe4000fffe1ff */
[----:B------:R-:W-:Y:S02]  /*1310*/  USEL UR7, UR4, UR7, !UP2 ;  /* 0x0000000704077287 */ /* 0x000fe4000d000000 */
[----:B------:R-:W-:Y:S01]  /*1320*/  UIMAD UR10, UR14, UR10, UR45 ;  /* 0x0000000a0e0a72a4 */ /* 0x000fe2000f8e022d */
[----:B------:R-:W-:Y:S01]  /*1330*/  @!UP0 UMOV UR8, UR11 ;  /* 0x0000000b00088c82 */ /* 0x000fe20008000000 */
[----:B------:R-:W-:-:S02]  /*1340*/  UIADD3 UR11, UPT, UPT, -UR5, URZ, URZ ;  /* 0x000000ff050b7290 */ /* 0x000fc4000fffe1ff */
[----:B------:R-:W-:Y:S02]  /*1350*/  @!UP0 USHF.R.U32.HI UR8, URZ, UR9, UR8 ;  /* 0x00000009ff088299 */ /* 0x000fe40008011608 */
[----:B------:R-:W-:Y:S02]  /*1360*/  UIADD3 UR9, UPT, UPT, -UR7, URZ, URZ ;  /* 0x000000ff07097290 */ /* 0x000fe4000fffe1ff */
[----:B------:R-:W-:Y:S02]  /*1370*/  @!UP0 USEL UR8, UR5, UR8, !UP2 ;  /* 0x0000000805088287 */ /* 0x000fe4000d000000 */
[----:B------:R-:W-:Y:S02]  /*1380*/  UIMAD UR9, UR19, UR9, UR4 ;  /* 0x00000009130972a4 */ /* 0x000fe4000f8e0204 */
[----:B------:R-:W-:Y:S02]  /*1390*/  @!UP0 UIADD3 UR7, UPT, UPT, UR7, -UR8, URZ ;  /* 0x8000000807078290 */ /* 0x000fe4000fffe0ff */
[----:B------:R-:W-:-:S02]  /*13a0*/  @!UP0 UIMAD UR6, UR9, UR6, UR8 ;  /* 0x00000006090682a4 */ /* 0x000fc4000f8e0208 */
[----:B------:R-:W-:Y:S02]  /*13b0*/  @!UP0 UIMAD UR4, UR7, UR19, UR5 ;  /* 0x00000013070482a4 */ /* 0x000fe4000f8e0205 */
[----:B------:R-:W-:Y:S02]  /*13c0*/  UIMAD UR46, UR20, UR11, UR46 ;  /* 0x0000000b142e72a4 */ /* 0x000fe4000f8e022e */
[----:B------:R-:W-:Y:S01]  /*13d0*/  UIMAD UR45, UR4, UR14, UR10 ;  /* 0x0000000e042d72a4 */ /* 0x000fe2000f8e020a */
[----:B------:R-:W-:Y:S02]  /*13e0*/  @!UP0 UMOV UR5, UR6 ;  /* 0x0000000600058c82 */ /* 0x000fe40008000000 */
[----:B------:R-:W-:-:S12]  /*13f0*/  UIMAD UR46, UR5, UR20, UR46 ;  /* 0x00000014052e72a4 */ /* 0x000fd8000f8e022e */
.L_x_18:
[----:B------:R-:W-:-:S09]  /*1400*/  UISETP.NE.AND UP0, UPT, UR22, 0x1, UPT ;  /* 0x000000011600788c */ /* 0x000fd2000bf05270 */
[----:B------:R-:W-:Y:S05]  /*1410*/  BRA.U UP0, `(.L_x_19) ;  /* 0x0000000100407547 */ /* 0x000fea000b800000 */
[----:B------:R-:W2:Y:S01]  /*1420*/  LDCU.128 UR8, c[0x0][0xb10] ;  /* 0x00016200ff0877ac */ /* 0x000ea20008000c00 */
[----:B------:R-:W3:Y:S01]  /*1430*/  LDCU UR12, c[0x0][0xb0c] ;  /* 0x00016180ff0c77ac */ /* 0x000ee20008000800 */
[----:B------:R-:W4:Y:S01]  /*1440*/  LDCU UR13, c[0x0][0xb20] ;  /* 0x00016400ff0d77ac */ /* 0x000f220008000800 */
[----:B--2---:R-:W-:Y:S02]  /*1450*/  UIMAD.WIDE.U32 UR4, UR46, UR8, URZ ;  /* 0x000000082e0472a5 */ /* 0x004fe4000f8e00ff */
[----:B------:R-:W-:Y:S02]  /*1460*/  UIMAD.WIDE.U32 UR6, UR45, UR11, URZ ;  /* 0x0000000b2d0672a5 */ /* 0x000fe4000f8e00ff */
[----:B---3--:R-:W-:Y:S02]  /*1470*/  UISETP.NE.AND UP0, UPT, UR12, 0x1, UPT ;  /* 0x000000010c00788c */ /* 0x008fe4000bf05270 */
[----:B------:R-:W-:-:S03]  /*1480*/  USHF.R.U32.HI UR5, URZ, UR9, UR5 ;  /* 0x00000009ff057299 */ /* 0x000fc60008011605 */
[----:B------:R-:W-:Y:S01]  /*1490*/  UMOV UR4, UR7 ;  /* 0x0000000700047c82 */ /* 0x000fe20008000000 */
[----:B------:R-:W-:Y:S02]  /*14a0*/  USEL UR5, UR46, UR5, !UP0 ;  /* 0x000000052e057287 */ /* 0x000fe4000c000000 */
[----:B------:R-:W-:Y:S02]  /*14b0*/  UISETP.NE.AND UP0, UPT, UR10, 0x1, UPT ;  /* 0x000000010a00788c */ /* 0x000fe4000bf05270 */
[----:B----4-:R-:W-:-:S04]  /*14c0*/  USHF.R.U32.HI UR4, URZ, UR13, UR4 ;  /* 0x0000000dff047299 */ /* 0x010fc80008011604 */
[----:B------:R-:W-:-:S04]  /*14d0*/  USEL UR4, UR45, UR4, !UP0 ;  /* 0x000000042d047287 */ /* 0x000fc8000c000000 */
[----:B------:R-:W-:Y:S02]  /*14e0*/  UIADD3 UR6, UPT, UPT, UR5, -UR4, URZ ;  /* 0x8000000405067290 */ /* 0x000fe4000fffe0ff */
[----:B------:R-:W-:Y:S02]  /*14f0*/  UIADD3 UR4, UPT, UPT, -UR5, UR4, URZ ;  /* 0x0000000405047290 */ /* 0x000fe4000fffe1ff */
[----:B------:R-:W-:Y:S02]  /*1500*/  UIMAD UR45, UR6, UR10, UR45 ;  /* 0x0000000a062d72a4 */ /* 0x000fe4000f8e022d */
[----:B------:R-:W-:-:S12]  /*1510*/  UIMAD UR46, UR4, UR12, UR46 ;  /* 0x0000000c042e72a4 */ /* 0x000fd8000f8e022e */
.L_x_19:
[----:B------:R-:W-:Y:S01]  /*1520*/  UISETP.NE.AND UP0, UPT, UR18, 0x2, UPT ;  /* 0x000000021200788c */ /* 0x000fe2000bf05270 */
[----:B------:R-:W-:Y:S09]  /*1530*/  BRA.U !UP6, `(.L_x_20) ;  /* 0x000000010e0c7547 */ /* 0x000ff2000b800000 */
[----:B------:R-:W-:Y:S01]  /*1540*/  UCGABAR_WAIT ;  /* 0x0000000000007dc7 */ /* 0x000fe20008000000 */
[----:B------:R-:W-:Y:S01]  /*1550*/  CCTL.IVALL ;  /* 0x00000000ff00798f */ /* 0x000fe20002000000 */
[----:B------:R-:W-:Y:S05]  /*1560*/  BRA `(.L_x_21) ;  /* 0x0000000000047947 */ /* 0x000fea0003800000 */
.L_x_20:
[----:B------:R-:W-:Y:S06]  /*1570*/  BAR.SYNC.DEFER_BLOCKING 0x0 ;  /* 0x0000000000007b1d */ /* 0x000fec0000010000 */
.L_x_21:
[----:B------:R-:W-:Y:S05]  /*1580*/  BRA.U UP0, `(.L_x_22) ;  /* 0x0000001100e47547 */ /* 0x000fea000b800000 */
[----:B------:R-:W2:Y:S01]  /*1590*/  LDCU UR6, c[0x0][0x38c] ;  /* 0x00007180ff0677ac */ /* 0x000ea20008000800 */
[----:B------:R-:W-:Y:S01]  /*15a0*/  PLOP3.LUT P1, PT, PT, PT, UP3, 0x80, 0x8 ;  /* 0x000000000008781c */ /* 0x000fe20003f2f038 */
[----:B------:R-:W-:Y:S01]  /*15b0*/  IMAD.MOV.U32 R12, RZ, RZ, 0x1 ;  /* 0x00000001ff0c7424 */ /* 0x000fe200078e00ff */
[----:B------:R-:W-:Y:S01]  /*15c0*/  ISETP.EQ.OR P2, PT, R0, RZ, P3 ;  /* 0x000000ff0000720c */ /* 0x000fe20001f42670 */
[----:B------:R-:W-:Y:S01]  /*15d0*/  UISETP.NE.AND UP1, UPT, UR18, URZ, UPT ;  /* 0x000000ff1200728c */ /* 0x000fe2000bf25270 */
[----:B------:R-:W-:Y:S01]  /*15e0*/  PLOP3.LUT P1, PT, P1, PT, PT, 0x8, 0x80 ;  /* 0x000000000080781c */ /* 0x000fe20000f2e170 */
[----:B------:R-:W-:Y:S01]  /*15f0*/  USEL UR25, URZ, 0x1, UP5 ;  /* 0x00000001ff197887 */ /* 0x000fe2000a800000 */
[----:B------:R-:W-:Y:S01]  /*1600*/  CS2R R10, SRZ ;  /* 0x00000000000a7805 */ /* 0x000fe2000001ff00 */
[----:B------:R-:W-:Y:S01]  /*1610*/  IMAD.MOV.U32 R9, RZ, RZ, RZ ;  /* 0x000000ffff097224 */ /* 0x000fe200078e00ff */
[----:B------:R-:W3:Y:S01]  /*1620*/  LDCU UR39, c[0x0][0x370] ;  /* 0x00006e00ff2777ac */ /* 0x000ee20008000800 */
[----:B------:R-:W-:Y:S01]  /*1630*/  IMAD.MOV.U32 R8, RZ, RZ, 0x1 ;  /* 0x00000001ff087424 */ /* 0x000fe200078e00ff */
[----:B------:R-:W4:Y:S01]  /*1640*/  LDCU.64 UR28, c[0x0][0x348] ;  /* 0x00006900ff1c77ac */ /* 0x000f220008000a00 */
[----:B------:R-:W-:-:S02]  /*1650*/  USHF.R.U32.HI UR44, URZ, 0x6, UR24 ;  /* 0x00000006ff2c7899 */ /* 0x000fc40008011618 */
[----:B--2---:R-:W-:Y:S02]  /*1660*/  UIADD3 UR5, UPT, UPT, UR6, 0x3f, URZ ;  /* 0x0000003f06057890 */ /* 0x004fe4000fffe0ff */
[----:B------:R-:W-:Y:S02]  /*1670*/  UIADD3 UR47, UPT, UPT, UR6, 0x7e, URZ ;  /* 0x0000007e062f7890 */ /* 0x000fe4000fffe0ff */
[----:B------:R-:W-:Y:S01]  /*1680*/  USHF.R.S32.HI UR4, URZ, 0x1f, UR5 ;  /* 0x0000001fff047899 */ /* 0x000fe20008011405 */
[----:B------:R-:W2:Y:S03]  /*1690*/  LDCU UR38, c[0x0][0x374] ;  /* 0x00006e80ff2677ac */ /* 0x000ea60008000800 */
[----:B------:R-:W-:Y:S02]  /*16a0*/  ULEA.HI UR4, UR4, UR5, URZ, 0x6 ;  /* 0x0000000504047291 */ /* 0x000fe4000f8f30ff */
[----:B------:R-:W-:-:S02]  /*16b0*/  USEL UR25, UR25, 0x2, UP1 ;  /* 0x0000000219197887 */ /* 0x000fc40008800000 */
[----:B------:R-:W-:Y:S02]  /*16c0*/  USHF.R.S32.HI UR41, URZ, 0x6, UR4 ;  /* 0x00000006ff297899 */ /* 0x000fe40008011404 */
[----:B------:R-:W-:Y:S02]  /*16d0*/  UIADD3 UR4, UPT, UPT, UR6, -0x1, URZ ;  /* 0xffffffff06047890 */ /* 0x000fe4000fffe0ff */
[----:B------:R-:W-:Y:S02]  /*16e0*/  UISETP.LT.U32.AND UP0, UPT, UR41, 0x5, UPT ;  /* 0x000000052900788c */ /* 0x000fe4000bf01070 */
[----:B------:R-:W-:Y:S02]  /*16f0*/  UISETP.GE.U32.AND UP2, UPT, UR4, -0x7f, UPT ;  /* 0xffffff810400788c */ /* 0x000fe4000bf46070 */
[----:B------:R-:W-:Y:S01]  /*1700*/  USEL UR40, UR41, 0x5, UP0 ;  /* 0x0000000529287887 */ /* 0x000fe20008000000 */
[----:B------:R-:W-:-:S03]  /*1710*/  UMOV UR5, URZ ;  /* 0x000000ff00057c82 */ /* 0x000fc60008000000 */
[----:B------:R-:W-:Y:S02]  /*1720*/  UIADD3 UR21, UPT, UPT, UR40, -0x1, URZ ;  /* 0xffffffff28157890 */ /* 0x000fe4000fffe0ff */
[----:B------:R-:W-:-:S03]  /*1730*/  UIADD3 UR43, UPT, UPT, UR41, -UR40, URZ ;  /* 0x80000028292b7290 */ /* 0x000fc6000fffe0ff */
[----:B------:R-:W-:-:S04]  /*1740*/  @UP2 UIADD3 UR21, UPT, UPT, UR40, URZ, URZ ;  /* 0x000000ff28152290 */ /* 0x000fc8000fffe0ff */
[----:B--234-:R-:W-:-:S12]  /*1750*/  UIADD3 UR21, UPT, UPT, UR21, 0x1, URZ ;  /* 0x0000000115157890 */ /* 0x01cfd8000fffe0ff */
.L_x_42:
[----:B------:R-:W-:Y:S01]  /*1760*/  UISETP.NE.AND UP0, UPT, UR48, URZ, UPT ;  /* 0x000000ff3000728c */ /* 0x000fe2000bf05270 */
[----:B------:R-:W2:Y:S08]  /*1770*/  S2UR UR48, SR_CgaCtaId ;  /* 0x00000000003079c3 */ /* 0x000eb00000008800 */
[----:B------:R-:W-:Y:S05]  /*1780*/  BRA.U UP0, `(.L_x_23) ;  /* 0x0000000100347547 */ /* 0x000fea000b800000 */
[----:B------:R-:W3:Y:S01]  /*1790*/  S2R R0, SR_CgaCtaId ;  /* 0x0000000000007919 */ /* 0x000ee20000008800 */
[----:B------:R-:W-:-:S04]  /*17a0*/  MOV R2, 0x400 ;  /* 0x0000040000027802 */ /* 0x000fc80000000f00 */
[----:B---3--:R-:W-:Y:S02]  /*17b0*/  LEA R0, R0, R2, 0x18 ;  /* 0x0000000200007211 */ /* 0x008fe400078ec0ff */
[----:B------:R-:W-:-:S03]  /*17c0*/  SHF.L.U32 R2, R8, 0x1f, RZ ;  /* 0x0000001f08027819 */ /* 0x000fc600000006ff */
[----:B------:R-:W-:-:S04]  /*17d0*/  IMAD R0, R9, 0x8, R0 ;  /* 0x0000000809007824 */ /* 0x000fc800078e0200 */
[----:B------:R-:W3:Y:S02]  /*17e0*/  SYNCS.PHASECHK.TRANS64.TRYWAIT P0, [R0+URZ+0xe0], R2 ;  /* 0x0000e002000075a7 */ /* 0x000ee400080011ff */
[----:B---3--:R-:W-:Y:S05]  /*17f0*/  @!P0 BRA `(.L_x_24) ;  /* 0x0000005000008947 */ /* 0x008fea0003800000 */
.L_x_103:
[----:B------:R-:W-:Y:S01]  /*1800*/  VIADD R9, R9, 0x1 ;  /* 0x0000000109097836 */ /* 0x000fe20000000000 */
[----:B------:R3:W-:Y:S04]  /*1810*/  SYNCS.ARRIVE.TRANS64.A1T0 RZ, [R0+URZ+0xd0], RZ ;  /* 0x0000d0ff00ff79a7 */ /* 0x0007e800081000ff */
[----:B------:R-:W-:-:S04]  /*1820*/  ISETP.NE.AND P0, PT, R9, 0x2, PT ;  /* 0x000000020900780c */ /* 0x000fc80003f05270 */
[----:B------:R-:W-:Y:S02]  /*1830*/  SEL R9, R9, RZ, P0 ;  /* 0x000000ff09097207 */ /* 0x000fe40000000000 */
[----:B---3--:R-:W-:-:S04]  /*1840*/  SEL R0, RZ, 0x1, P0 ;  /* 0x00000001ff007807 */ /* 0x008fc80000000000 */
[----:B------:R-:W-:-:S07]  /*1850*/  LOP3.LUT R8, R8, R0, RZ, 0x3c, !PT ;  /* 0x0000000008087212 */ /* 0x000fce00078e3cff */
.L_x_23:
[----:B------:R-:W-:Y:S01]  /*1860*/  UMOV UR6, 0x400 ;  /* 0x0000040000067882 */ /* 0x000fe20000000000 */
[----:B------:R-:W-:Y:S01]  /*1870*/  SHF.L.U32 R0, R12, 0x1f, RZ ;  /* 0x0000001f0c007819 */ /* 0x000fe200000006ff */
[----:B--2---:R-:W-:Y:S02]  /*1880*/  ULEA UR6, UR48, UR6, 0x18 ;  /* 0x0000000630067291 */ /* 0x004fe4000f8ec0ff */
[----:B------:R-:W-:Y:S02]  /*1890*/  UISETP.GE.U32.AND UP0, UPT, UR47, 0x7f, UPT ;  /* 0x0000007f2f00788c */ /* 0x000fe4000bf06070 */
[----:B------:R-:W-:Y:S02]  /*18a0*/  ULEA UR4, UR5, UR6, 0x3 ;  /* 0x0000000605047291 */ /* 0x000fe4000f8e18ff */
[----:B------:R-:W-:Y:S02]  /*18b0*/  USHF.L.U32 UR35, UR46, 0x6, URZ ;  /* 0x000000062e237899 */ /* 0x000fe400080006ff */
[----:B------:R-:W-:Y:S01]  /*18c0*/  ULEA UR11, UR45, UR44, 0x6 ;  /* 0x0000002c2d0b7291 */ /* 0x000fe2000f8e30ff */
[----:B------:R-:W-:-:S04]  /*18d0*/  UMOV UR13, URZ ;  /* 0x000000ff000d7c82 */ /* 0x000fc80008000000 */
[----:B------:R2:W3:Y:S01]  /*18e0*/  SYNCS.PHASECHK.TRANS64.TRYWAIT P0, [UR4+0x28], R0 ;  /* 0x00002800ff0075a7 */ /* 0x0004e20008001104 */
[----:B------:R-:W-:Y:S06]  /*18f0*/  BRA.U !UP0, `(.L_x_25) ;  /* 0x0000000108bc7547 */ /* 0x000fec000b800000 */
[----:B------:R-:W-:Y:S01]  /*1900*/  UMOV UR7, URZ ;  /* 0x000000ff00077c82 */ /* 0x000fe20008000000 */
[----:B------:R-:W-:-:S05]  /*1910*/  UMOV UR4, UR5 ;  /* 0x0000000500047c82 */ /* 0x000fca0008000000 */
.L_x_31:
[----:B------:R-:W-:Y:S01]  /*1920*/  ULEA UR33, UR4, UR6, 0x3 ;  /* 0x0000000604217291 */ /* 0x000fe2000f8e18ff */
[----:B---3--:R-:W-:Y:S01]  /*1930*/  @!P3 MOV R2, 0x2000 ;  /* 0x000020000002b802 */ /* 0x008fe20000000f00 */
[----:B-1-34-:R-:W-:Y:S10]  /*1940*/  @P0 BRA `(.L_x_26) ;  /* 0x00000000000c0947 */ /* 0x01aff40003800000 */
[----:B------:R-:W-:-:S04]  /*1950*/  SHF.L.U32 R3, R12, 0x1f, RZ ;  /* 0x0000001f0c037819 */ /* 0x000fc800000006ff */
[----:B------:R-:W3:Y:S02]  /*1960*/  SYNCS.PHASECHK.TRANS64.TRYWAIT P0, [UR33+0x28], R3 ;  /* 0x00002803ff0075a7 */ /* 0x000ee40008001121 */
[----:B---3--:R-:W-:Y:S05]  /*1970*/  @!P0 BRA `(.L_x_27) ;  /* 0x0000004c00b48947 */ /* 0x008fea0003800000 */
.L_x_26:
[----:B------:R3:W-:Y:S01]  /*1980*/  @!P3 SYNCS.ARRIVE.TRANS64 RZ, [UR33], R2 ;  /* 0x00000002ffffb9a7 */ /* 0x0007e20008000021 */
[----:B------:R-:W-:-:S04]  /*1990*/  ULOP3.LUT UR5, UR25, 0x2, URZ, 0xfc, !UPT ;  /* 0x0000000219057892 */ /* 0x000fc8000f8efcff */
[----:B------:R-:W-:-:S09]  /*19a0*/  UISETP.NE.AND UP0, UPT, UR5, 0x2, UPT ;  /* 0x000000020500788c */ /* 0x000fd2000bf05270 */
[----:B------:R-:W-:Y:S05]  /*19b0*/  BRA.U UP0, `(.L_x_28) ;  /* 0x0000000100047547 */ /* 0x000fea000b800000 */
[----:B-1----:R-:W-:Y:S05]  /*19c0*/  BPT.TRAP 0x1 ;  /* 0x000000040000795c */ /* 0x002fea0000300000 */
.L_x_28:
[----:B------:R-:W-:Y:S04]  /*19d0*/  BSSY.RECONVERGENT B0, `(.L_x_29) ;  /* 0x0000003000007945 */ /* 0x000fe80003800200 */
[----:B------:R-:W-:Y:S05]  /*19e0*/  @P2 BRA `(.L_x_30) ;  /* 0x0000000000042947 */ /* 0x000fea0003800000 */
[----:B-1----:R-:W-:Y:S05]  /*19f0*/  BPT.TRAP 0x1 ;  /* 0x000000040000795c */ /* 0x002fea0000300000 */
.L_x_30:
[----:B-1----:R-:W-:Y:S05]  /*1a00*/  BSYNC.RECONVERGENT B0 ;  /* 0x0000000000007941 */ /* 0x002fea0003800200 */
.L_x_29:
[----:B------:R-:W-:Y:S02]  /*1a10*/  UIADD3 UR5, UPT, UPT, UR4, 0x1, URZ ;  /* 0x0000000104057890 */ /* 0x000fe4000fffe0ff */
[----:B------:R-:W-:Y:S02]  /*1a20*/  USHF.L.U32 UR34, UR7, 0x6, URZ ;  /* 0x0000000607227899 */ /* 0x000fe400080006ff */
[----:B------:R-:W-:Y:S02]  /*1a30*/  UISETP.NE.AND UP0, UPT, UR5, 0x5, UPT ;  /* 0x000000050500788c */ /* 0x000fe4000bf05270 */
[----:B------:R-:W-:Y:S02]  /*1a40*/  USHF.L.U32 UR32, UR4, 0xc, URZ ;  /* 0x0000000c04207899 */ /* 0x000fe400080006ff */
[----:B------:R-:W-:Y:S02]  /*1a50*/  USEL UR9, URZ, 0x1, UP0 ;  /* 0x00000001ff097887 */ /* 0x000fe40008000000 */
[----:B------:R-:W-:-:S02]  /*1a60*/  USEL UR5, UR5, URZ, UP0 ;  /* 0x000000ff05057287 */ /* 0x000fc40008000000 */
[----:B------:R-:W-:Y:S02]  /*1a70*/  UIADD3 UR14, UP0, UPT, UR28, 0x180, URZ ;  /* 0x000001801c0e7890 */ /* 0x000fe4000ff1e0ff */
[----:B------:R-:W-:Y:S01]  /*1a80*/  ULEA UR8, UR5, UR6, 0x3 ;  /* 0x0000000605087291 */ /* 0x000fe2000f8e18ff */
[----:B------:R-:W-:Y:S01]  /*1a90*/  LOP3.LUT R12, R12, UR9, RZ, 0x3c, !PT ;  /* 0x000000090c0c7c12 */ /* 0x000fe2000f8e3cff */
[----:B------:R-:W-:Y:S02]  /*1aa0*/  UIADD3 UR7, UPT, UPT, UR7, 0x1, URZ ;  /* 0x0000000107077890 */ /* 0x000fe4000fffe0ff */
[----:B------:R-:W-:Y:S01]  /*1ab0*/  UIADD3 UR16, UP1, UPT, UR28, 0x80, URZ ;  /* 0x000000801c107890 */ /* 0x000fe2000ff3e0ff */
[----:B--2---:R-:W-:Y:S01]  /*1ac0*/  SHF.L.U32 R0, R12, 0x1f, RZ ;  /* 0x0000001f0c007819 */ /* 0x004fe200000006ff */
[----:B------:R-:W-:Y:S02]  /*1ad0*/  UIADD3.X UR15, UPT, UPT, URZ, UR29, URZ, UP0, !UPT ;  /* 0x0000001dff0f7290 */ /* 0x000fe400087fe4ff */
[----:B------:R-:W-:Y:S01]  /*1ae0*/  UISETP.NE.AND UP0, UPT, UR7, UR21, UPT ;  /* 0x000000150700728c */ /* 0x000fe2000bf05270 */
[----:B------:R4:W1:Y:S01]  /*1af0*/  SYNCS.PHASECHK.TRANS64.TRYWAIT P0, [UR8+0x28], R0 ;  /* 0x00002800ff0075a7 */ /* 0x0008620008001108 */
[----:B------:R-:W-:-:S02]  /*1b00*/  ULOP3.LUT UR8, UR32, UR24, URZ, 0xfc, !UPT ;  /* 0x0000001820087292 */ /* 0x000fc4000f8efcff */
[----:B------:R-:W-:Y:S02]  /*1b10*/  UIADD3.X UR17, UPT, UPT, URZ, UR29, URZ, UP1, !UPT ;  /* 0x0000001dff117290 */ /* 0x000fe40008ffe4ff */
[----:B------:R-:W-:Y:S02]  /*1b20*/  UIADD3 UR32, UPT, UPT, UR6, 0x2400, UR32 ;  /* 0x0000240006207890 */ /* 0x000fe4000fffe020 */
[----:B------:R-:W-:Y:S01]  /*1b30*/  UIADD3 UR8, UPT, UPT, UR6, 0x7400, UR8 ;  /* 0x0000740006087890 */ /* 0x000fe2000fffe008 */
[----:B------:R-:W-:Y:S01]  /*1b40*/  UMOV UR18, 0x0 ;  /* 0x0000000000127882 */ /* 0x000fe20000000000 */
[----:B------:R-:W-:Y:S01]  /*1b50*/  UMOV UR19, 0x10000000 ;  /* 0x1000000000137882 */ /* 0x000fe20000000000 */
[----:B------:R-:W-:Y:S01]  /*1b60*/  UMOV UR4, 0x30000 ;  /* 0x0003000000047882 */ /* 0x000fe20000000000 */
[----:B------:R-:W-:Y:S01]  /*1b70*/  UMOV UR12, UR36 ;  /* 0x00000024000c7c82 */ /* 0x000fe20008000000 */
[----:B------:R-:W-:Y:S01]  /*1b80*/  UMOV UR9, UR33 ;  /* 0x0000002100097c82 */ /* 0x000fe20008000000 */
[----:B------:R-:W-:Y:S01]  /*1b90*/  UMOV UR10, UR34 ;  /* 0x00000022000a7c82 */ /* 0x000fe20008000000 */
[----:B------:R-:W-:Y:S01]  /*1ba0*/  UTMALDG.3D [UR32], [UR16], desc[UR18] ;  /* 0x00001220100075b4 */ /* 0x000fe20008011000 */
[----:B------:R-:W-:Y:S01]  /*1bb0*/  UMOV UR13, UR21 ;  /* 0x00000015000d7c82 */ /* 0x000fe20008000000 */
[----:B------:R2:W-:Y:S02]  /*1bc0*/  UTMALDG.3D.MULTICAST [UR8], [UR14], UR4, desc[UR18] ;  /* 0x000012080e0073b4 */ /* 0x0005e40008011804 */
[----:B--2---:R-:W-:Y:S01]  /*1bd0*/  UMOV UR4, UR5 ;  /* 0x0000000500047c82 */ /* 0x004fe20008000000 */
[----:B------:R-:W-:Y:S05]  /*1be0*/  BRA.U UP0, `(.L_x_31) ;  /* 0xfffffffd004c7547 */ /* 0x000fea000b83ffff */
.L_x_25:
[----:B------:R-:W-:Y:S01]  /*1bf0*/  ULEA UR4, UR5, UR6, 0x3 ;  /* 0x0000000605047291 */ /* 0x000fe2000f8e18ff */
[----:B--2-4-:R-:W-:Y:S01]  /*1c00*/  SHF.L.U32 R0, R12, 0x1f, RZ ;  /* 0x0000001f0c007819 */ /* 0x014fe200000006ff */
[----:B------:R-:W-:Y:S01]  /*1c10*/  @!P1 SYNCS.ARRIVE.TRANS64.A1T0 RZ, [UR6+0x68], RZ ;  /* 0x000068ffffff99a7 */ /* 0x000fe20008100006 */
[----:B------:R-:W-:-:S06]  /*1c20*/  UISETP.GT.AND UP0, UPT, UR41, UR40, UPT ;  /* 0x000000282900728c */ /* 0x000fcc000bf04270 */
[----:B-1-3--:R1:W2:Y:S03]  /*1c30*/  SYNCS.PHASECHK.TRANS64.TRYWAIT P0, [UR4+0x28], R0 ;  /* 0x00002800ff0075a7 */ /* 0x00a2a60008001104 */
[----:B------:R-:W-:Y:S05]  /*1c40*/  BRA.U !UP0, `(.L_x_32) ;  /* 0x0000000108c07547 */ /* 0x000fea000b800000 */
[----:B------:R-:W-:Y:S01]  /*1c50*/  UIADD3 UR26, UPT, UPT, UR43, UR13, URZ ;  /* 0x0000000d2b1a7290 */ /* 0x000fe2000fffe0ff */
[----:B------:R-:W-:-:S11]  /*1c60*/  UMOV UR4, UR5 ;  /* 0x0000000500047c82 */ /* 0x000fd60008000000 */
.L_x_38:
[----:B------:R-:W-:Y:S01]  /*1c70*/  ULEA UR17, UR4, UR6, 0x3 ;  /* 0x0000000604117291 */ /* 0x000fe2000f8e18ff */
[----:B--2---:R-:W-:Y:S01]  /*1c80*/  @!P3 MOV R2, 0x2000 ;  /* 0x000020000002b802 */ /* 0x004fe20000000f00 */
[----:B--234-:R-:W-:Y:S10]  /*1c90*/  @P0 BRA `(.L_x_33) ;  /* 0x00000000000c0947 */ /* 0x01cff40003800000 */
[----:B------:R-:W-:-:S04]  /*1ca0*/  SHF.L.U32 R3, R12, 0x1f, RZ ;  /* 0x0000001f0c037819 */ /* 0x000fc800000006ff */
[----:B------:R-:W2:Y:S02]  /*1cb0*/  SYNCS.PHASECHK.TRANS64.TRYWAIT P0, [UR17+0x28], R3 ;  /* 0x00002803ff0075a7 */ /* 0x000ea40008001111 */
[----:B--2---:R-:W-:Y:S05]  /*1cc0*/  @!P0 BRA `(.L_x_34) ;  /* 0x0000004800f88947 */ /* 0x004fea0003800000 */
.L_x_33:
[----:B------:R2:W-:Y:S01]  /*1cd0*/  @!P3 SYNCS.ARRIVE.TRANS64 RZ, [UR17], R2 ;  /* 0x00000002ffffb9a7 */ /* 0x0005e20008000011 */
[----:B------:R-:W-:-:S04]  /*1ce0*/  ULOP3.LUT UR5, UR25, 0x2, URZ, 0xfc, !UPT ;  /* 0x0000000219057892 */ /* 0x000fc8000f8efcff */
[----:B------:R-:W-:-:S09]  /*1cf0*/  UISETP.NE.AND UP0, UPT, UR5, 0x2, UPT ;  /* 0x000000020500788c */ /* 0x000fd2000bf05270 */
[----:B------:R-:W-:Y:S05]  /*1d00*/  BRA.U UP0, `(.L_x_35) ;  /* 0x0000000100047547 */ /* 0x000fea000b800000 */
[----:B------:R-:W-:Y:S05]  /*1d10*/  BPT.TRAP 0x1 ;  /* 0x000000040000795c */ /* 0x000fea0000300000 */
.L_x_35:
[----:B------:R-:W-:Y:S04]  /*1d20*/  BSSY.RECONVERGENT B0, `(.L_x_36) ;  /* 0x0000003000007945 */ /* 0x000fe80003800200 */
[----:B------:R-:W-:Y:S05]  /*1d30*/  @P2 BRA `(.L_x_37) ;  /* 0x0000000000042947 */ /* 0x000fea0003800000 */
[----:B------:R-:W-:Y:S05]  /*1d40*/  BPT.TRAP 0x1 ;  /* 0x000000040000795c */ /* 0x000fea0000300000 */
.L_x_37:
[----:B------:R-:W-:Y:S05]  /*1d50*/  BSYNC.RECONVERGENT B0 ;  /* 0x0000000000007941 */ /* 0x000fea0003800200 */
.L_x_36:
[----:B------:R-:W-:Y:S02]  /*1d60*/  UIADD3 UR5, UPT, UPT, UR4, 0x1, URZ ;  /* 0x0000000104057890 */ /* 0x000fe4000fffe0ff */
[----:B------:R-:W-:Y:S02]  /*1d70*/  USHF.L.U32 UR18, UR13, 0x6, URZ ;  /* 0x000000060d127899 */ /* 0x000fe400080006ff */
[----:B------:R-:W-:Y:S02]  /*1d80*/  UISETP.NE.AND UP0, UPT, UR5, 0x5, UPT ;  /* 0x000000050500788c */ /* 0x000fe4000bf05270 */
[----:B------:R-:W-:Y:S02]  /*1d90*/  USHF.L.U32 UR16, UR4, 0xc, URZ ;  /* 0x0000000c04107899 */ /* 0x000fe400080006ff */
[----:B------:R-:W-:Y:S02]  /*1da0*/  USEL UR8, URZ, 0x1, UP0 ;  /* 0x00000001ff087887 */ /* 0x000fe40008000000 */
[----:B------:R-:W-:-:S02]  /*1db0*/  USEL UR5, UR5, URZ, UP0 ;  /* 0x000000ff05057287 */ /* 0x000fc40008000000 */
[----:B------:R-:W-:Y:S02]  /*1dc0*/  UIADD3 UR22, UP0, UPT, UR28, 0x180, URZ ;  /* 0x000001801c167890 */ /* 0x000fe4000ff1e0ff */
[----:B------:R-:W-:Y:S01]  /*1dd0*/  UIADD3 UR13, UPT, UPT, UR13, 0x1, URZ ;  /* 0x000000010d0d7890 */ /* 0x000fe2000fffe0ff */
[----:B------:R-:W-:Y:S01]  /*1de0*/  LOP3.LUT R12, R12, UR8, RZ, 0x3c, !PT ;  /* 0x000000080c0c7c12 */ /* 0x000fe2000f8e3cff */
[----:B------:R-:W-:Y:S02]  /*1df0*/  UIADD3 UR14, UP1, UPT, UR28, 0x80, URZ ;  /* 0x000000801c0e7890 */ /* 0x000fe4000ff3e0ff */
[----:B------:R-:W-:Y:S01]  /*1e00*/  UIADD3.X UR23, UPT, UPT, URZ, UR29, URZ, UP0, !UPT ;  /* 0x0000001dff177290 */ /* 0x000fe200087fe4ff */
[----:B-1----:R-:W-:Y:S01]  /*1e10*/  SHF.L.U32 R0, R12, 0x1f, RZ ;  /* 0x0000001f0c007819 */ /* 0x002fe200000006ff */
[----:B------:R-:W-:Y:S02]  /*1e20*/  ULOP3.LUT UR8, UR16, UR24, URZ, 0xfc, !UPT ;  /* 0x0000001810087292 */ /* 0x000fe4000f8efcff */
[----:B------:R-:W-:-:S02]  /*1e30*/  UISETP.NE.AND UP0, UPT, UR13, UR26, UPT ;  /* 0x0000001a0d00728c */ /* 0x000fc4000bf05270 */
[----:B------:R-:W-:Y:S02]  /*1e40*/  ULEA UR7, UR5, UR6, 0x3 ;  /* 0x0000000605077291 */ /* 0x000fe4000f8e18ff */
[----:B------:R-:W-:Y:S02]  /*1e50*/  UIADD3 UR16, UPT, UPT, UR6, 0x2400, UR16 ;  /* 0x0000240006107890 */ /* 0x000fe4000fffe010 */
[----:B------:R-:W-:Y:S02]  /*1e60*/  UIADD3.X UR15, UPT, UPT, URZ, UR29, URZ, UP1, !UPT ;  /* 0x0000001dff0f7290 */ /* 0x000fe40008ffe4ff */
[----:B------:R-:W-:Y:S01]  /*1e70*/  UIADD3 UR8, UPT, UPT, UR6, 0x7400, UR8 ;  /* 0x0000740006087890 */ /* 0x000fe2000fffe008 */
[----:B------:R-:W-:Y:S01]  /*1e80*/  UMOV UR30, 0x0 ;  /* 0x00000000001e7882 */ /* 0x000fe20000000000 */
[----:B------:R-:W-:Y:S01]  /*1e90*/  UMOV UR31, 0x10000000 ;  /* 0x10000000001f7882 */ /* 0x000fe20000000000 */
[----:B------:R-:W-:Y:S01]  /*1ea0*/  UMOV UR19, UR35 ;  /* 0x0000002300137c82 */ /* 0x000fe20008000000 */
[----:B------:R-:W-:Y:S01]  /*1eb0*/  UMOV UR20, UR36 ;  /* 0x0000002400147c82 */ /* 0x000fe20008000000 */
[----:B------:R3:W4:Y:S01]  /*1ec0*/  SYNCS.PHASECHK.TRANS64.TRYWAIT P0, [UR7+0x28], R0 ;  /* 0x00002800ff0075a7 */ /* 0x0007220008001107 */
[----:B------:R-:W-:Y:S01]  /*1ed0*/  UMOV UR4, 0x30000 ;  /* 0x0003000000047882 */ /* 0x000fe20000000000 */
[----:B------:R-:W-:Y:S01]  /*1ee0*/  UMOV UR12, UR36 ;  /* 0x00000024000c7c82 */ /* 0x000fe20008000000 */
[----:B------:R-:W-:Y:S01]  /*1ef0*/  UMOV UR9, UR17 ;  /* 0x0000001100097c82 */ /* 0x000fe20008000000 */
[----:B------:R-:W-:Y:S01]  /*1f00*/  UMOV UR10, UR18 ;  /* 0x00000012000a7c82 */ /* 0x000fe20008000000 */
[----:B------:R-:W-:Y:S01]  /*1f10*/  UTMALDG.3D [UR16], [UR14], desc[UR30] ;  /* 0x00001e100e0075b4 */ /* 0x000fe20008011000 */
[----:B------:R1:W-:Y:S02]  /*1f20*/  UTMALDG.3D.MULTICAST [UR8], [UR22], UR4, desc[UR30] ;  /* 0x00001e08160073b4 */ /* 0x0003e40008011804 */
[----:B-1----:R-:W-:Y:S01]  /*1f30*/  UMOV UR4, UR5 ;  /* 0x0000000500047c82 */ /* 0x002fe20008000000 */
[----:B------:R-:W-:Y:S05]  /*1f40*/  BRA.U UP0, `(.L_x_38) ;  /* 0xfffffffd00487547 */ /* 0x000fea000b83ffff */
.L_x_32:
[C---:B------:R-:W-:Y:S01]  /*1f50*/  LEA R3, R11.reuse, UR6, 0x3 ;  /* 0x000000060b037c11 */ /* 0x040fe2000f8e18ff */
[----:B------:R-:W-:Y:S01]  /*1f60*/  NOP ;  /* 0x0000000000007918 */ /* 0x000fe20000000000 */
[----:B-1-3--:R-:W-:Y:S02]  /*1f70*/  SHF.L.U32 R0, R10, 0x1f, RZ ;  /* 0x0000001f0a007819 */ /* 0x00afe400000006ff */
[----:B------:R-:W-:Y:S02]  /*1f80*/  LEA R4, R11, UR6, 0x4 ;  /* 0x000000060b047c11 */ /* 0x000fe4000f8e20ff */
[----:B--2-4-:R-:W1:Y:S02]  /*1f90*/  SYNCS.PHASECHK.TRANS64.TRYWAIT P0, [R3+URZ+0x70], R0 ;  /* 0x00007000030075a7 */ /* 0x014e6400080011ff */
[----:B-1----:R-:W-:Y:S05]  /*1fa0*/  @!P0 BRA `(.L_x_39) ;  /* 0x0000004800588947 */ /* 0x002fea0003800000 */
.L_x_106:
[----:B------:R-:W2:Y:S01]  /*1fb0*/  LDS.128 R4, [R4+0x100] ;  /* 0x0001000004047984 */ /* 0x000ea20000000c00 */
[----:B------:R-:W-:Y:S01]  /*1fc0*/  UISETP.GE.AND UP0, UPT, UR42, 0x1, UPT ;  /* 0x000000012a00788c */ /* 0x000fe2000bf06270 */
[----:B------:R-:W-:Y:S01]  /*1fd0*/  @!PT LDS RZ, [RZ] ;  /* 0x00000000fffff984 */ /* 0x000fe20000000800 */
[----:B------:R-:W-:Y:S01]  /*1fe0*/  @!PT LDS RZ, [RZ] ;  /* 0x00000000fffff984 */ /* 0x000fe20000000800 */
[----:B------:R-:W-:Y:S01]  /*1ff0*/  @!PT LDS RZ, [RZ] ;  /* 0x00000000fffff984 */ /* 0x000fe20000000800 */
[----:B------:R-:W-:Y:S01]  /*2000*/  @!PT LDS RZ, [RZ] ;  /* 0x00000000fffff984 */ /* 0x000fe20000000800 */
[----:B------:R3:W-:Y:S06]  /*2010*/  MEMBAR.ALL.CTA ;  /* 0x0000000000007992 */ /* 0x0007ec0000008000 */
[----:B---3--:R-:W3:Y:S01]  /*2020*/  FENCE.VIEW.ASYNC.S ;  /* 0x00000000000073c6 */ /* 0x008ee20000000000 */
[----:B--2---:R-:W-:-:S13]  /*2030*/  LOP3.LUT P0, RZ, R6, 0x1, RZ, 0xc0, !PT ;  /* 0x0000000106ff7812 */ /* 0x004fda000780c0ff */
[----:B---3--:R-:W-:Y:S01]  /*2040*/  VOTEU.ANY UP1, P0 ;  /* 0x0000000000ff7886 */ /* 0x008fe20000020100 */
[----:B------:R-:W-:-:S13]  /*2050*/  PLOP3.LUT P0, PT, PT, PT, UP1, 0x80, 0x8 ;  /* 0x000000000008781c */ /* 0x000fda0003f0f018 */
[----:B-1----:R-:W-:Y:S02]  /*2060*/  @P0 LOP3.LUT R0, R5, 0xffff, RZ, 0xc0, !PT ;  /* 0x0000ffff05000812 */ /* 0x002fe400078ec0ff */
[----:B------:R-:W-:Y:S02]  /*2070*/  @P0 MOV R2, R4 ;  /* 0x0000000400020202 */ /* 0x000fe40000000f00 */
[----:B------:R-:W-:Y:S01]  /*2080*/  @P0 R2UR UR7, R0 ;  /* 0x00000000000702ca */ /* 0x000fe200000e0000 */
[----:B------:R-:W-:Y:S01]  /*2090*/  VIADD R0, R3, 0x80 ;  /* 0x0000008003007836 */ /* 0x000fe20000000000 */
[----:B------:R-:W-:Y:S02]  /*20a0*/  @P0 SHF.R.U32.HI R4, RZ, 0x10, R5 ;  /* 0x00000010ff040819 */ /* 0x000fe40000011605 */
[----:B------:R-:W-:Y:S02]  /*20b0*/  @P0 R2UR UR8, R2 ;  /* 0x00000000020802ca */ /* 0x000fe400000e0000 */
[----:B------:R-:W-:-:S02]  /*20c0*/  PRMT R0, RZ, 0x654, R0 ;  /* 0x00000654ff007816 */ /* 0x000fc40000000000 */
[----:B------:R-:W-:Y:S02]  /*20d0*/  @P0 R2UR UR4, R4 ;  /* 0x00000000040402ca */ /* 0x000fe400000e0000 */
[----:B------:R1:W-:Y:S03]  /*20e0*/  SYNCS.ARRIVE.TRANS64.RED.A1T0 RZ, [R0+URZ], RZ ;  /* 0x000000ff00ff79a7 */ /* 0x0003e600081004ff */
[----:B------:R-:W-:-:S04]  /*20f0*/  @UP1 UMOV UR27, UR7 ;  /* 0x00000007001b1c82 */ /* 0x000fc80008000000 */
[----:B------:R-:W-:-:S04]  /*2100*/  @UP1 UMOV UR37, UR8 ;  /* 0x0000000800251c82 */ /* 0x000fc80008000000 */
[----:B------:R-:W-:Y:S01]  /*2110*/  @UP1 UMOV UR36, UR4 ;  /* 0x0000000400241c82 */ /* 0x000fe20008000000 */
[----:B------:R-:W-:Y:S05]  /*2120*/  BRA.U !UP0, `(.L_x_40) ;  /* 0x0000000108d47547 */ /* 0x000fea000b800000 */
[----:B------:R-:W2:Y:S01]  /*2130*/  LDCU.128 UR12, c[0x0][0xb10] ;  /* 0x00016200ff0c77ac */ /* 0x000ea20008000c00 */
[----:B------:R-:W3:Y:S01]  /*2140*/  LDCU UR26, c[0x0][0xb20] ;  /* 0x00016400ff1a77ac */ /* 0x000ee20008000800 */
[----:B------:R-:W4:Y:S01]  /*2150*/  LDCU UR20, c[0x0][0xb0c] ;  /* 0x00016180ff1477ac */ /* 0x000f220008000800 */
[----:B------:R-:W1:Y:S01]  /*2160*/  LDCU.64 UR10, c[0x0][0xb28] ;  /* 0x00016500ff0a77ac */ /* 0x000e620008000a00 */
[----:B------:R-:W-:Y:S02]  /*2170*/  UISETP.NE.AND UP3, UPT, UR42, 0x1, UPT ;  /* 0x000000012a00788c */ /* 0x000fe4000bf65270 */
[----:B--2---:R-:W-:Y:S02]  /*2180*/  UIMAD.WIDE.U32 UR16, UR38, UR15, URZ ;  /* 0x0000000f261072a5 */ /* 0x004fe4000f8e00ff */
[----:B------:R-:W-:Y:S02]  /*2190*/  UIMAD.WIDE.U32 UR8, UR39, UR12, URZ ;  /* 0x0000000c270872a5 */ /* 0x000fe4000f8e00ff */
[----:B------:R-:W-:-:S02]  /*21a0*/  UISETP.NE.AND UP0, UPT, UR14, 0x1, UPT ;  /* 0x000000010e00788c */ /* 0x000fc4000bf05270 */
[----:B------:R-:W-:Y:S01]  /*21b0*/  UIMAD.WIDE.U32 UR22, UR27, UR15, URZ ;  /* 0x0000000f1b1672a5 */ /* 0x000fe2000f8e00ff */
[----:B------:R-:W-:Y:S02]  /*21c0*/  UMOV UR16, UR17 ;  /* 0x0000001100107c82 */ /* 0x000fe40008000000 */
[----:B------:R-:W-:Y:S01]  /*21d0*/  UMOV UR8, UR9 ;  /* 0x0000000900087c82 */ /* 0x000fe20008000000 */
[----:B---3--:R-:W-:Y:S02]  /*21e0*/  USHF.R.U32.HI UR16, URZ, UR26, UR16 ;  /* 0x0000001aff107299 */ /* 0x008fe40008011610 */
[----:B----4-:R-:W-:Y:S02]  /*21f0*/  UISETP.NE.AND UP2, UPT, UR20, 0x1, UPT ;  /* 0x000000011400788c */ /* 0x010fe4000bf45270 */
[----:B------:R-:W-:Y:S02]  /*2200*/  USHF.R.U32.HI UR8, URZ, UR13, UR8 ;  /* 0x0000000dff087299 */ /* 0x000fe40008011608 */
[----:B------:R-:W-:-:S02]  /*2210*/  USEL UR7, UR38, UR16, !UP0 ;  /* 0x0000001026077287 */ /* 0x000fc4000c000000 */
[----:B------:R-:W-:Y:S02]  /*2220*/  USEL UR8, UR39, UR8, !UP2 ;  /* 0x0000000827087287 */ /* 0x000fe4000d000000 */
[----:B-1----:R-:W-:Y:S01]  /*2230*/  UIMAD.WIDE.U32 UR16, UR7, UR10, URZ ;  /* 0x0000000a071072a5 */ /* 0x002fe2000f8e00ff */
[----:B------:R-:W-:Y:S01]  /*2240*/  UMOV UR4, UR23 ;  /* 0x0000001700047c82 */ /* 0x000fe20008000000 */
[----:B------:R-:W-:Y:S02]  /*2250*/  UIMAD.WIDE.U32 UR18, UR37, UR12, URZ ;  /* 0x0000000c251272a5 */ /* 0x000fe4000f8e00ff */
[----:B------:R-:W-:-:S03]  /*2260*/  UIMAD.WIDE.U32 UR22, UR8, UR10, URZ ;  /* 0x0000000a081672a5 */ /* 0x000fc6000f8e00ff */
[----:B------:R-:W-:Y:S01]  /*2270*/  UMOV UR16, UR17 ;  /* 0x0000001100107c82 */ /* 0x000fe20008000000 */
[----:B------:R-:W-:Y:S02]  /*2280*/  USHF.R.U32.HI UR4, URZ, UR26, UR4 ;  /* 0x0000001aff047299 */ /* 0x000fe40008011604 */
[----:B------:R-:W-:Y:S01]  /*2290*/  @UP3 USHF.R.U32.HI UR7, URZ, UR11, UR16 ;  /* 0x0000000bff073299 */ /* 0x000fe20008011610 */
[----:B------:R-:W-:Y:S01]  /*22a0*/  UMOV UR18, UR19 ;  /* 0x0000001300127c82 */ /* 0x000fe20008000000 */
[----:B------:R-:W-:Y:S01]  /*22b0*/  UMOV UR22, UR23 ;  /* 0x0000001700167c82 */ /* 0x000fe20008000000 */
[----:B------:R-:W-:Y:S02]  /*22c0*/  USHF.R.U32.HI UR13, URZ, UR13, UR18 ;  /* 0x0000000dff0d7299 */ /* 0x000fe40008011612 */
[----:B------:R-:W-:Y:S02]  /*22d0*/  USEL UR4, UR27, UR4, !UP0 ;  /* 0x000000041b047287 */ /* 0x000fe4000c000000 */
[----:B------:R-:W-:-:S02]  /*22e0*/  @UP3 USHF.R.U32.HI UR8, URZ, UR11, UR22 ;  /* 0x0000000bff083299 */ /* 0x000fc40008011616 */
[----:B------:R-:W-:Y:S02]  /*22f0*/  UIMAD UR9, UR42, UR7, URZ ;  /* 0x000000072a0972a4 */ /* 0x000fe4000f8e02ff */
[----:B------:R-:W-:Y:S02]  /*2300*/  USEL UR7, UR37, UR13, !UP2 ;  /* 0x0000000d25077287 */ /* 0x000fe4000d000000 */
[----:B------:R-:W-:Y:S02]  /*2310*/  UIMAD UR12, UR42, UR8, URZ ;  /* 0x000000082a0c72a4 */ /* 0x000fe4000f8e02ff */
[----:B------:R-:W-:Y:S02]  /*2320*/  UISETP.GE.AND UP0, UPT, UR4, UR9, UPT ;  /* 0x000000090400728c */ /* 0x000fe4000bf06270 */
[----:B------:R-:W-:Y:S02]  /*2330*/  UIMAD.WIDE.U32 UR16, UR4, UR10, URZ ;  /* 0x0000000a041072a5 */ /* 0x000fe4000f8e00ff */
[----:B------:R-:W-:-:S02]  /*2340*/  UISETP.GE.OR UP0, UPT, UR7, UR12, UP0 ;  /* 0x0000000c0700728c */ /* 0x000fc40008706670 */
[----:B------:R-:W-:Y:S02]  /*2350*/  UIMAD.WIDE.U32 UR12, UR7, UR10, URZ ;  /* 0x0000000a070c72a5 */ /* 0x000fe4000f8e00ff */
[----:B------:R-:W-:Y:S01]  /*2360*/  UIADD3 UR15, UPT, UPT, -UR4, URZ, URZ ;  /* 0x000000ff040f7290 */ /* 0x000fe2000fffe1ff */
[----:B------:R-:W-:Y:S01]  /*2370*/  UMOV UR10, UR17 ;  /* 0x00000011000a7c82 */ /* 0x000fe20008000000 */
[----:B------:R-:W-:Y:S02]  /*2380*/  UIADD3 UR12, UPT, UPT, -UR7, URZ, URZ ;  /* 0x000000ff070c7290 */ /* 0x000fe4000fffe1ff */
[----:B------:R-:W-:-:S03]  /*2390*/  USHF.R.U32.HI UR10, URZ, UR11, UR10 ;  /* 0x0000000bff0a7299 */ /* 0x000fc6000801160a */
[----:B------:R-:W-:Y:S01]  /*23a0*/  @!UP0 UMOV UR9, UR13 ;  /* 0x0000000d00098c82 */ /* 0x000fe20008000000 */
[----:B------:R-:W-:Y:S02]  /*23b0*/  UIMAD UR15, UR14, UR15, UR27 ;  /* 0x0000000f0e0f72a4 */ /* 0x000fe4000f8e021b */
[----:B------:R-:W-:Y:S02]  /*23c0*/  USEL UR10, UR4, UR10, !UP3 ;  /* 0x0000000a040a7287 */ /* 0x000fe4000d800000 */
[----:B------:R-:W-:Y:S02]  /*23d0*/  @!UP0 USHF.R.U32.HI UR9, URZ, UR11, UR9 ;  /* 0x0000000bff098299 */ /* 0x000fe40008011609 */
[----:B------:R-:W-:Y:S02]  /*23e0*/  UIADD3 UR11, UPT, UPT, -UR10, URZ, URZ ;  /* 0x000000ff0a0b7290 */ /* 0x000fe4000fffe1ff */
[----:B------:R-:W-:Y:S02]  /*23f0*/  @!UP0 USEL UR9, UR7, UR9, !UP3 ;  /* 0x0000000907098287 */ /* 0x000fe4000d800000 */
[----:B------:R-:W-:-:S02]  /*2400*/  UIMAD UR11, UR42, UR11, UR4 ;  /* 0x0000000b2a0b72a4 */ /* 0x000fc4000f8e0204 */
[----:B------:R-:W-:Y:S02]  /*2410*/  @!UP0 UIADD3 UR10, UPT, UPT, UR10, -UR9, URZ ;  /* 0x800000090a0a8290 */ /* 0x000fe4000fffe0ff */
[----:B------:R-:W-:Y:S02]  /*2420*/  @!UP0 UIMAD UR9, UR11, UR8, UR9 ;  /* 0x000000080b0982a4 */ /* 0x000fe4000f8e0209 */
[----:B------:R-:W-:Y:S02]  /*2430*/  @!UP0 UIMAD UR4, UR42, UR10, UR7 ;  /* 0x0000000a2a0482a4 */ /* 0x000fe4000f8e0207 */
[----:B------:R-:W-:Y:S02]  /*2440*/  UIMAD UR8, UR20, UR12, UR37 ;  /* 0x0000000c140872a4 */ /* 0x000fe4000f8e0225 */
[----:B------:R-:W-:Y:S01]  /*2450*/  UIMAD UR27, UR4, UR14, UR15 ;  /* 0x0000000e041b72a4 */ /* 0x000fe2000f8e020f */
[----:B------:R-:W-:Y:S02]  /*2460*/  @!UP0 UMOV UR7, UR9 ;  /* 0x0000000900078c82 */ /* 0x000fe40008000000 */
[----:B------:R-:W-:-:S12]  /*2470*/  UIMAD UR37, UR7, UR20, UR8 ;  /* 0x00000014072572a4 */ /* 0x000fd8000f8e0208 */
.L_x_40:
[----:B------:R-:W2:Y:S02]  /*2480*/  LDCU UR4, c[0x0][0xb30] ;  /* 0x00016600ff0477ac */ /* 0x000ea40008000800 */
[----:B--2---:R-:W-:-:S09]  /*2490*/  UISETP.NE.AND UP0, UPT, UR4, 0x1, UPT ;  /* 0x000000010400788c */ /* 0x004fd2000bf05270 */
[----:B------:R-:W-:Y:S05]  /*24a0*/  BRA.U UP0, `(.L_x_41) ;  /* 0x0000000100447547 */ /* 0x000fea000b800000 */
[----:B------:R-:W2:Y:S01]  /*24b0*/  LDCU.128 UR12, c[0x0][0xb10] ;  /* 0x00016200ff0c77ac */ /* 0x000ea20008000c00 */
[----:B------:R-:W3:Y:S01]  /*24c0*/  LDCU UR16, c[0x0][0xb0c] ;  /* 0x00016180ff1077ac */ /* 0x000ee20008000800 */
[----:B------:R-:W4:Y:S01]  /*24d0*/  LDCU UR17, c[0x0][0xb20] ;  /* 0x00016400ff1177ac */ /* 0x000f220008000800 */
[----:B--2---:R-:W-:Y:S02]  /*24e0*/  UIMAD.WIDE.U32 UR10, UR37, UR12, URZ ;  /* 0x0000000c250a72a5 */ /* 0x004fe4000f8e00ff */
[----:B------:R-:W-:Y:S02]  /*24f0*/  UIMAD.WIDE.U32 UR8, UR27, UR15, URZ ;  /* 0x0000000f1b0872a5 */ /* 0x000fe4000f8e00ff */
[----:B---3--:R-:W-:Y:S02]  /*2500*/  UISETP.NE.AND UP2, UPT, UR16, 0x1, UPT ;  /* 0x000000011000788c */ /* 0x008fe4000bf45270 */
[----:B------:R-:W-:Y:S01]  /*2510*/  UISETP.NE.AND UP0, UPT, UR14, 0x1, UPT ;  /* 0x000000010e00788c */ /* 0x000fe2000bf05270 */
[----:B------:R-:W-:-:S02]  /*2520*/  UMOV UR7, UR11 ;  /* 0x0000000b00077c82 */ /* 0x000fc40008000000 */
[----:B------:R-:W-:Y:S01]  /*2530*/  UMOV UR4, UR9 ;  /* 0x0000000900047c82 */ /* 0x000fe20008000000 */
[----:B------:R-:W-:Y:S02]  /*2540*/  USHF.R.U32.HI UR7, URZ, UR13, UR7 ;  /* 0x0000000dff077299 */ /* 0x000fe40008011607 */
[----:B----4-:R-:W-:Y:S02]  /*2550*/  USHF.R.U32.HI UR4, URZ, UR17, UR4 ;  /* 0x00000011ff047299 */ /* 0x010fe40008011604 */
[----:B------:R-:W-:Y:S02]  /*2560*/  USEL UR7, UR37, UR7, !UP2 ;  /* 0x0000000725077287 */ /* 0x000fe4000d000000 */
[----:B------:R-:W-:-:S04]  /*2570*/  USEL UR4, UR27, UR4, !UP0 ;  /* 0x000000041b047287 */ /* 0x000fc8000c000000 */
[----:B------:R-:W-:Y:S02]  /*2580*/  UIADD3 UR8, UPT, UPT, UR7, -UR4, URZ ;  /* 0x8000000407087290 */ /* 0x000fe4000fffe0ff */
[----:B------:R-:W-:Y:S02]  /*2590*/  UIADD3 UR4, UPT, UPT, -UR7, UR4, URZ ;  /* 0x0000000407047290 */ /* 0x000fe4000fffe1ff */
[----:B------:R-:W-:Y:S02]  /*25a0*/  UIMAD UR27, UR8, UR14, UR27 ;  /* 0x0000000e081b72a4 */ /* 0x000fe4000f8e021b */
[----:B------:R-:W-:-:S12]  /*25b0*/  UIMAD UR37, UR4, UR16, UR37 ;  /* 0x00000010042572a4 */ /* 0x000fd8000f8e0225 */
.L_x_41:
[----:B------:R-:W-:Y:S01]  /*25c0*/  VIADD R11, R11, 0x1 ;  /* 0x000000010b0b7836 */ /* 0x000fe20000000000 */
[----:B------:R-:W-:Y:S01]  /*25d0*/  PLOP3.LUT P1, PT, PT, PT, PT, 0x80, 0x8 ;  /* 0x000000000008781c */ /* 0x000fe20003f2f070 */
[----:B------:R-:W-:Y:S02]  /*25e0*/  UIADD3 UR46, UPT, UPT, UR37, UR60, URZ ;  /* 0x0000003c252e7290 */ /* 0x000fe4000fffe0ff */
[----:B------:R-:W-:Y:S01]  /*25f0*/  UIADD3 UR45, UPT, UPT, UR27, UR57, URZ ;  /* 0x000000391b2d7290 */ /* 0x000fe2000fffe0ff */
[----:B------:R-:W-:-:S04]  /*2600*/  ISETP.NE.AND P0, PT, R11, 0x2, PT ;  /* 0x000000020b00780c */ /* 0x000fc80003f05270 */
[----:B-1----:R-:W-:Y:S02]  /*2610*/  SEL R0, RZ, 0x1, P0 ;  /* 0x00000001ff007807 */ /* 0x002fe40000000000 */
[----:B------:R-:W-:Y:S02]  /*2620*/  SEL R11, R11, RZ, P0 ;  /* 0x000000ff0b0b7207 */ /* 0x000fe40000000000 */
[----:B------:R-:W-:Y:S01]  /*2630*/  LOP3.LUT R10, R10, R0, RZ, 0x3c, !PT ;  /* 0x000000000a0a7212 */ /* 0x000fe200078e3cff */
[----:B------:R-:W-:Y:S06]  /*2640*/  BRA.U UP1, `(.L_x_42) ;  /* 0xfffffff101447547 */ /* 0x000fec000b83ffff */
[----:B------:R-:W-:Y:S01]  /*2650*/  UIADD3 UR7, UPT, UPT, UR6, 0x28, URZ ;  /* 0x0000002806077890 */ /* 0x000fe2000fffe0ff */
[----:B------:R-:W-:-:S03]  /*2660*/  SHF.L.U32 R2, R12, 0x1f, RZ ;  /* 0x0000001f0c027819 */ /* 0x000fc600000006ff */
[----:B------:R-:W-:-:S09]  /*2670*/  ULEA UR4, UR5, UR7, 0x3 ;  /* 0x0000000705047291 */ /* 0x000fd2000f8e18ff */
[----:B------:R-:W1:Y:S02]  /*2680*/  SYNCS.PHASECHK.TRANS64.TRYWAIT P0, [UR4], R2 ;  /* 0x00000002ff0075a7 */ /* 0x000e640008001104 */
[----:B-1----:R-:W-:Y:S05]  /*2690*/  @!P0 BRA `(.L_x_43) ;  /* 0x0000004000b08947 */ /* 0x002fea0003800000 */
.L_x_108:
[----:B------:R-:W-:-:S04]  /*26a0*/  UIADD3 UR4, UPT, UPT, UR5, 0x1, URZ ;  /* 0x0000000105047890 */ /* 0x000fc8000fffe0ff */
[----:B------:R-:W-:-:S04]  /*26b0*/  UISETP.NE.AND UP0, UPT, UR4, 0x5, UPT ;  /* 0x000000050400788c */ /* 0x000fc8000bf05270 */
[----:B------:R-:W-:Y:S02]  /*26c0*/  USEL UR6, URZ, 0x1, UP0 ;  /* 0x00000001ff067887 */ /* 0x000fe40008000000 */
[----:B------:R-:W-:-:S04]  /*26d0*/  USEL UR4, UR4, URZ, UP0 ;  /* 0x000000ff04047287 */ /* 0x000fc80008000000 */
[----:B------:R-:W-:Y:S01]  /*26e0*/  ULEA UR5, UR4, UR7, 0x3 ;  /* 0x0000000704057291 */ /* 0x000fe2000f8e18ff */
[----:B-1----:R-:W-:-:S04]  /*26f0*/  LOP3.LUT R2, R12, UR6, RZ, 0x3c, !PT ;  /* 0x000000060c027c12 */ /* 0x002fc8000f8e3cff */
[----:B------:R-:W-:-:S04]  /*2700*/  SHF.L.U32 R3, R2, 0x1f, RZ ;  /* 0x0000001f02037819 */ /* 0x000fc800000006ff */
[----:B------:R-:W1:Y:S02]  /*2710*/  SYNCS.PHASECHK.TRANS64.TRYWAIT P0, [UR5], R3 ;  /* 0x00000003ff0075a7 */ /* 0x000e640008001105 */
[----:B-1----:R-:W-:Y:S05]  /*2720*/  @!P0 BRA `(.L_x_44) ;  /* 0x0000004000a48947 */ /* 0x002fea0003800000 */
.L_x_110:
[----:B------:R-:W-:-:S04]  /*2730*/  UIADD3 UR4, UPT, UPT, UR4, 0x1, URZ ;  /* 0x0000000104047890 */ /* 0x000fc8000fffe0ff */
[----:B------:R-:W-:-:S04]  /*2740*/  UISETP.NE.AND UP0, UPT, UR4, 0x5, UPT ;  /* 0x000000050400788c */ /* 0x000fc8000bf05270 */
[----:B------:R-:W-:Y:S02]  /*2750*/  USEL UR6, URZ, 0x1, UP0 ;  /* 0x00000001ff067887 */ /* 0x000fe40008000000 */
[----:B------:R-:W-:-:S04]  /*2760*/  USEL UR4, UR4, URZ, UP0 ;  /* 0x000000ff04047287 */ /* 0x000fc80008000000 */
[----:B------:R-:W-:Y:S01]  /*2770*/  ULEA UR5, UR4, UR7, 0x3 ;  /* 0x0000000704057291 */ /* 0x000fe2000f8e18ff */
[----:B------:R-:W-:-:S04]  /*2780*/  LOP3.LUT R2, R2, UR6, RZ, 0x3c, !PT ;  /* 0x0000000602027c12 */ /* 0x000fc8000f8e3cff */
[----:B-1----:R-:W-:-:S04]  /*2790*/  SHF.L.U32 R3, R2, 0x1f, RZ ;  /* 0x0000001f02037819 */ /* 0x002fc800000006ff */
[----:B------:R-:W1:Y:S02]  /*27a0*/  SYNCS.PHASECHK.TRANS64.TRYWAIT P0, [UR5], R3 ;  /* 0x00000003ff0075a7 */ /* 0x000e640008001105 */
[----:B-1----:R-:W-:Y:S05]  /*27b0*/  @!P0 BRA `(.L_x_45) ;  /* 0x0000004000988947 */ /* 0x002fea0003800000 */
.L_x_112:
        /* <DEDUP_REMOVED lines=9> */
.L_x_114:
[----:B------:R-:W-:-:S04]  /*2850*/  UIADD3 UR4, UPT, UPT, UR4, 0x1, URZ ;  /* 0x0000000104047890 */ /* 0x000fc8000fffe0ff */
[----:B------:R-:W-:-:S04]  /*2860*/  UISETP.NE.AND UP0, UPT, UR4, 0x5, UPT ;  /* 0x000000050400788c */ /* 0x000fc8000bf05270 */
[----:B------:R-:W-:Y:S02]  /*2870*/  USEL UR5, URZ, 0x1, UP0 ;  /* 0x00000001ff057887 */ /* 0x000fe40008000000 */
[----:B------:R-:W-:-:S04]  /*2880*/  USEL UR4, UR4, URZ, UP0 ;  /* 0x000000ff04047287 */ /* 0x000fc80008000000 */
[----:B------:R-:W-:Y:S01]  /*2890*/  ULEA UR4, UR4, UR7, 0x3 ;  /* 0x0000000704047291 */ /* 0x000fe2000f8e18ff */
[----:B------:R-:W-:-:S04]  /*28a0*/  LOP3.LUT R2, R2, UR5, RZ, 0x3c, !PT ;  /* 0x0000000502027c12 */ /* 0x000fc8000f8e3cff */
[----:B------:R-:W-:Y:S01]  /*28b0*/  SHF.L.U32 R2, R2, 0x1f, RZ ;  /* 0x0000001f02027819 */ /* 0x000fe200000006ff */
[----:B-1----:R-:W-:-:S07]  /*28c0*/  IMAD.U32 R0, RZ, RZ, UR4 ;  /* 0x00000004ff007e24 */ /* 0x002fce000f8e00ff */
.L_x_47:
[----:B-1----:R1:W2:Y:S02]  /*28d0*/  SYNCS.PHASECHK.TRANS64.TRYWAIT P0, [R0+URZ], R2 ;  /* 0x00000002000075a7 */ /* 0x0022a400080011ff */
[----:B--2---:R-:W-:Y:S05]  /*28e0*/  @!P0 NANOSLEEP.SYNCS 0x989680 ;  /* 0x009896800000895d */ /* 0x004fea0003900000 */
[----:B------:R-:W2:Y:S02]  /*28f0*/  @!P0 SYNCS.PHASECHK.TRANS64 P0, [R0+URZ], R2 ;  /* 0x00000002000085a7 */ /* 0x000ea400080010ff */
[----:B--2---:R-:W-:Y:S05]  /*2900*/  @P0 EXIT ;  /* 0x000000000000094d */ /* 0x004fea0003800000 */
[----:B------:R-:W-:Y:S05]  /*2910*/  BRA `(.L_x_47) ;  /* 0xfffffffc00ec7947 */ /* 0x000fea000383ffff */
.L_x_22:
[----:B------:R-:W-:-:S04]  /*2920*/  UISETP.NE.AND UP0, UPT, UR48, URZ, UPT ;  /* 0x000000ff3000728c */ /* 0x000fc8000bf05270 */
[----:B------:R-:W-:-:S09]  /*2930*/  UISETP.NE.OR UP0, UPT, UR18, 0x1, UP0 ;  /* 0x000000011200788c */ /* 0x000fd20008705670 */
[----:B------:R-:W-:Y:S05]  /*2940*/  BRA.U UP0, `(.L_x_48) ;  /* 0x0000000500487547 */ /* 0x000fea000b800000 */
[----:B------:R-:W-:Y:S01]  /*2950*/  ISETP.GE.U32.AND P2, PT, R0, 0x2, PT ;  /* 0x000000020000780c */ /* 0x000fe20003f46070 */
[----:B------:R-:W-:Y:S01]  /*2960*/  IMAD.MOV.U32 R12, RZ, RZ, 0x1 ;  /* 0x00000001ff0c7424 */ /* 0x000fe200078e00ff */
[----:B------:R-:W-:Y:S02]  /*2970*/  CS2R R10, SRZ ;  /* 0x00000000000a7805 */ /* 0x000fe4000001ff00 */
[----:B------:R-:W-:Y:S01]  /*2980*/  CS2R R8, SRZ ;  /* 0x0000000000087805 */ /* 0x000fe2000001ff00 */
[----:B------:R-:W-:Y:S01]  /*2990*/  UMOV UR6, 0x400 ;  /* 0x0000040000067882 */ /* 0x000fe20000000000 */
[----:B------:R-:W-:Y:S01]  /*29a0*/  UMOV UR5, URZ ;  /* 0x000000ff00057c82 */ /* 0x000fe20008000000 */
[----:B------:R-:W-:-:S12]  /*29b0*/  ULEA UR6, UR48, UR6, 0x18 ;  /* 0x0000000630067291 */ /* 0x000fd8000f8ec0ff */
.L_x_52:
[----:B------:R-:W-:Y:S02]  /*29c0*/  LEA R2, R8, UR6, 0x3 ;  /* 0x0000000608027c11 */ /* 0x000fe4000f8e18ff */
[----:B------:R-:W-:-:S03]  /*29d0*/  SHF.L.U32 R4, R9, 0x1f, RZ ;  /* 0x0000001f09047819 */ /* 0x000fc600000006ff */
[----:B------:R-:W-:Y:S01]  /*29e0*/  VIADD R5, R2, 0xe0 ;  /* 0x000000e002057836 */ /* 0x000fe20000000000 */
[----:B------:R-:W2:Y:S02]  /*29f0*/  SYNCS.PHASECHK.TRANS64.TRYWAIT P0, [R2+URZ+0xd0], R4 ;  /* 0x0000d004020075a7 */ /* 0x000ea400080011ff */
[----:B--2---:R-:W-:Y:S05]  /*2a00*/  @!P0 BRA `(.L_x_49) ;  /* 0x0000004000348947 */ /* 0x004fea0003800000 */
.L_x_115:
[----:B------:R-:W-:Y:S01]  /*2a10*/  ULEA UR4, UR5, UR6, 0x3 ;  /* 0x0000000605047291 */ /* 0x000fe2000f8e18ff */
[----:B--2---:R-:W-:Y:S01]  /*2a20*/  PRMT R2, RZ, 0x654, R5 ;  /* 0x00000654ff027816 */ /* 0x004fe20000000005 */
[----:B------:R-:W-:Y:S01]  /*2a30*/  @!P2 IMAD.MOV.U32 R4, RZ, RZ, 0x10 ;  /* 0x00000010ff04a424 */ /* 0x000fe200078e00ff */
[----:B------:R-:W-:Y:S01]  /*2a40*/  SHF.L.U32 R5, R12, 0x1f, RZ ;  /* 0x0000001f0c057819 */ /* 0x000fe200000006ff */
[----:B------:R-:W-:Y:S01]  /*2a50*/  UIADD3 UR7, UPT, UPT, UR4, 0x70, URZ ;  /* 0x0000007004077890 */ /* 0x000fe2000fffe0ff */
[----:B------:R2:W-:Y:S05]  /*2a60*/  SYNCS.ARRIVE.TRANS64.RED.A1T0 RZ, [R2+URZ], RZ ;  /* 0x000000ff02ff79a7 */ /* 0x0005ea00081004ff */
[----:B------:R-:W-:Y:S01]  /*2a70*/  IMAD.U32 R6, RZ, RZ, UR7 ;  /* 0x00000007ff067e24 */ /* 0x000fe2000f8e00ff */
[----:B------:R-:W3:Y:S04]  /*2a80*/  SYNCS.PHASECHK.TRANS64.TRYWAIT P0, [UR4+0x80], R5 ;  /* 0x00008005ff0075a7 */ /* 0x000ee80008001104 */
[----:B------:R-:W-:Y:S01]  /*2a90*/  PRMT R6, R0, 0x654, R6 ;  /* 0x0000065400067816 */ /* 0x000fe20000000006 */
[----:B--23--:R-:W-:Y:S06]  /*2aa0*/  @!P0 BRA `(.L_x_50) ;  /* 0x0000004000208947 */ /* 0x00cfec0003800000 */
.L_x_117:
[----:B------:R-:W-:Y:S01]  /*2ab0*/  ULEA UR8, UR5, UR6, 0x4 ;  /* 0x0000000605087291 */ /* 0x000fe2000f8e20ff */
[----:B------:R-:W-:Y:S01]  /*2ac0*/  SEL R3, R6, R3, !P2 ;  /* 0x0000000306037207 */ /* 0x000fe20005000000 */
[----:B------:R-:W-:Y:S01]  /*2ad0*/  UIADD3 UR9, UPT, UPT, UR4, 0x70, URZ ;  /* 0x0000007004097890 */ /* 0x000fe2000fffe0ff */
[----:B--2---:R-:W-:Y:S01]  /*2ae0*/  LEA R2, R11, UR6, 0x3 ;  /* 0x000000060b027c11 */ /* 0x004fe2000f8e18ff */
[----:B------:R-:W-:Y:S01]  /*2af0*/  UIADD3 UR8, UPT, UPT, UR8, 0x100, URZ ;  /* 0x0000010008087890 */ /* 0x000fe2000fffe0ff */
[----:B------:R2:W-:Y:S01]  /*2b00*/  @!P2 SYNCS.ARRIVE.TRANS64.RED RZ, [R3+URZ], R4 ;  /* 0x0000000403ffa9a7 */ /* 0x0005e200080004ff */
[----:B------:R-:W-:Y:S01]  /*2b10*/  UIADD3 UR4, UPT, UPT, UR5, 0x1, URZ ;  /* 0x0000000105047890 */ /* 0x000fe2000fffe0ff */
[----:B------:R-:W-:-:S03]  /*2b20*/  VIADD R8, R8, 0x1 ;  /* 0x0000000108087836 */ /* 0x000fc60000000000 */
[----:B------:R-:W-:Y:S02]  /*2b30*/  UISETP.NE.AND UP0, UPT, UR4, 0x2, UPT ;  /* 0x000000020400788c */ /* 0x000fe4000bf05270 */
[----:B------:R-:W-:Y:S01]  /*2b40*/  ISETP.NE.AND P0, PT, R8, 0x2, PT ;  /* 0x000000020800780c */ /* 0x000fe20003f05270 */
[----:B------:R-:W-:Y:S06]  /*2b50*/  UGETNEXTWORKID.BROADCAST [UR8], [UR9] ;  /* 0x00000000080073ca */ /* 0x000fec0008000100 */
[----:B------:R-:W-:Y:S02]  /*2b60*/  USEL UR7, URZ, 0x1, UP0 ;  /* 0x00000001ff077887 */ /* 0x000fe40008000000 */
[----:B------:R-:W-:-:S04]  /*2b70*/  USEL UR5, UR4, URZ, UP0 ;  /* 0x000000ff04057287 */ /* 0x000fc80008000000 */
[----:B------:R-:W-:Y:S02]  /*2b80*/  LOP3.LUT R12, R12, UR7, RZ, 0x3c, !PT ;  /* 0x000000070c0c7c12 */ /* 0x000fe4000f8e3cff */
[----:B--2---:R-:W-:-:S04]  /*2b90*/  SHF.L.U32 R4, R10, 0x1f, RZ ;  /* 0x0000001f0a047819 */ /* 0x004fc800000006ff */
[----:B------:R-:W2:Y:S02]  /*2ba0*/  SYNCS.PHASECHK.TRANS64.TRYWAIT P1, [R2+URZ+0x70], R4 ;  /* 0x00007004020075a7 */ /* 0x000ea400080211ff */
[----:B--2---:R-:W-:Y:S05]  /*2bb0*/  @!P1 BRA `(.L_x_51) ;  /* 0x0000003c00f49947 */ /* 0x004fea0003800000 */
.L_x_118:
[C---:B--2---:R-:W-:Y:S01]  /*2bc0*/  LEA R4, R11.reuse, UR6, 0x4 ;  /* 0x000000060b047c11 */ /* 0x044fe2000f8e20ff */
[----:B------:R-:W-:Y:S01]  /*2bd0*/  VIADD R2, R2, 0x80 ;  /* 0x0000008002027836 */ /* 0x000fe20000000000 */
[----:B------:R-:W-:Y:S01]  /*2be0*/  SEL R8, R8, RZ, P0 ;  /* 0x000000ff08087207 */ /* 0x000fe20000000000 */
[----:B------:R-:W-:-:S03]  /*2bf0*/  VIADD R11, R11, 0x1 ;  /* 0x000000010b0b7836 */ /* 0x000fc60000000000 */
[----:B------:R-:W2:Y:S01]  /*2c00*/  LDS.128 R4, [R4+0x100] ;  /* 0x0001000004047984 */ /* 0x000ea20000000c00 */
[----:B------:R-:W-:Y:S02]  /*2c10*/  PRMT R2, RZ, 0x654, R2 ;  /* 0x00000654ff027816 */ /* 0x000fe40000000002 */
[C---:B------:R-:W-:Y:S01]  /*2c20*/  ISETP.NE.AND P1, PT, R11.reuse, 0x2, PT ;  /* 0x000000020b00780c */ /* 0x040fe20003f25270 */
[----:B------:R-:W-:Y:S01]  /*2c30*/  @!PT LDS RZ, [RZ] ;  /* 0x00000000fffff984 */ /* 0x000fe20000000800 */
[----:B------:R-:W-:Y:S01]  /*2c40*/  @!PT LDS RZ, [RZ] ;  /* 0x00000000fffff984 */ /* 0x000fe20000000800 */
[----:B------:R-:W-:Y:S01]  /*2c50*/  @!PT LDS RZ, [RZ] ;  /* 0x00000000fffff984 */ /* 0x000fe20000000800 */
[----:B------:R-:W-:Y:S01]  /*2c60*/  @!PT LDS RZ, [RZ] ;  /* 0x00000000fffff984 */ /* 0x000fe20000000800 */
[----:B------:R3:W-:Y:S06]  /*2c70*/  MEMBAR.ALL.CTA ;  /* 0x0000000000007992 */ /* 0x0007ec0000008000 */
[----:B---3--:R-:W3:Y:S01]  /*2c80*/  FENCE.VIEW.ASYNC.S ;  /* 0x00000000000073c6 */ /* 0x008ee20000000000 */
[----:B------:R-:W-:Y:S01]  /*2c90*/  SEL R11, R11, RZ, P1 ;  /* 0x000000ff0b0b7207 */ /* 0x000fe20000800000 */
[----:B---3--:R3:W-:Y:S01]  /*2ca0*/  SYNCS.ARRIVE.TRANS64.RED.A1T0 RZ, [R2+URZ], RZ ;  /* 0x000000ff02ff79a7 */ /* 0x0087e200081004ff */
[----:B--2---:R-:W-:-:S02]  /*2cb0*/  LOP3.LUT P3, RZ, R6, 0x1, RZ, 0xc0, !PT ;  /* 0x0000000106ff7812 */ /* 0x004fc4000786c0ff */
[----:B------:R-:W-:-:S04]  /*2cc0*/  SEL R4, RZ, 0x1, P1 ;  /* 0x00000001ff047807 */ /* 0x000fc80000800000 */
[----:B------:R-:W-:Y:S02]  /*2cd0*/  LOP3.LUT R10, R10, R4, RZ, 0x3c, !PT ;  /* 0x000000040a0a7212 */ /* 0x000fe400078e3cff */
[----:B---3--:R-:W-:-:S04]  /*2ce0*/  SEL R2, RZ, 0x1, P0 ;  /* 0x00000001ff027807 */ /* 0x008fc80000000000 */
[----:B------:R-:W-:Y:S01]  /*2cf0*/  LOP3.LUT R9, R9, R2, RZ, 0x3c, !PT ;  /* 0x0000000209097212 */ /* 0x000fe200078e3cff */
[----:B------:R-:W-:Y:S06]  /*2d00*/  @P3 BRA `(.L_x_52) ;  /* 0xfffffffc002c3947 */ /* 0x000fec000383ffff */
[----:B------:R-:W-:Y:S01]  /*2d10*/  ULEA UR4, UR5, UR6, 0x3 ;  /* 0x0000000605047291 */ /* 0x000fe2000f8e18ff */
[----:B------:R-:W-:-:S08]  /*2d20*/  SHF.L.U32 R2, R12, 0x1f, RZ ;  /* 0x0000001f0c027819 */ /* 0x000fd000000006ff */
[----:B------:R-:W2:Y:S02]  /*2d30*/  SYNCS.PHASECHK.TRANS64 P0, [UR4+0x80], R2 ;  /* 0x00008002ff0075a7 */ /* 0x000ea40008001004 */
[----:B--2---:R-:W-:Y:S05]  /*2d40*/  @P0 BRA `(.L_x_53) ;  /* 0x0000000000080947 */ /* 0x004fea0003800000 */
[----:B------:R-:W2:Y:S02]  /*2d50*/  SYNCS.PHASECHK.TRANS64.TRYWAIT P0, [UR4+0x80], R2 ;  /* 0x00008002ff0075a7 */ /* 0x000ea40008001104 */
[----:B--2---:R-:W-:Y:S05]  /*2d60*/  @!P0 BRA `(.L_x_54) ;  /* 0x0000003c009c8947 */ /* 0x004fea0003800000 */
.L_x_53:
[----:B------:R-:W-:-:S04]  /*2d70*/  UIADD3 UR7, UPT, UPT, UR5, 0x1, URZ ;  /* 0x0000000105077890 */ /* 0x000fc8000fffe0ff */
[----:B------:R-:W-:-:S04]  /*2d80*/  UISETP.NE.AND UP0, UPT, UR7, 0x2, UPT ;  /* 0x000000020700788c */ /* 0x000fc8000bf05270 */
[----:B------:R-:W-:Y:S02]  /*2d90*/  USEL UR8, URZ, 0x1, UP0 ;  /* 0x00000001ff087887 */ /* 0x000fe40008000000 */
[----:B------:R-:W-:-:S04]  /*2da0*/  USEL UR7, UR7, URZ, UP0 ;  /* 0x000000ff07077287 */ /* 0x000fc80008000000 */
[----:B------:R-:W-:Y:S01]  /*2db0*/  ULEA UR7, UR7, UR6, 0x3 ;  /* 0x0000000607077291 */ /* 0x000fe2000f8e18ff */
[----:B--2---:R-:W-:-:S04]  /*2dc0*/  LOP3.LUT R2, R12, UR8, RZ, 0x3c, !PT ;  /* 0x000000080c027c12 */ /* 0x004fc8000f8e3cff */
[----:B------:R-:W-:-:S04]  /*2dd0*/  SHF.L.U32 R0, R2, 0x1f, RZ ;  /* 0x0000001f02007819 */ /* 0x000fc800000006ff */
[----:B------:R-:W2:Y:S02]  /*2de0*/  SYNCS.PHASECHK.TRANS64 P0, [UR7+0x80], R0 ;  /* 0x00008000ff0075a7 */ /* 0x000ea40008001007 */
[----:B-12---:R-:W-:Y:S05]  /*2df0*/  @P0 EXIT ;  /* 0x000000000000094d */ /* 0x006fea0003800000 */
[----:B------:R-:W-:Y:S02]  /*2e00*/  SHF.L.U32 R2, R2, 0x1f, RZ ;  /* 0x0000001f02027819 */ /* 0x000fe400000006ff */
[----:B------:R-:W-:-:S07]  /*2e10*/  MOV R0, UR7 ;  /* 0x0000000700007c02 */ /* 0x000fce0008000f00 */
.L_x_55:
[----:B-1----:R1:W2:Y:S02]  /*2e20*/  SYNCS.PHASECHK.TRANS64.TRYWAIT P0, [R0+URZ+0x80], R2 ;  /* 0x00008002000075a7 */ /* 0x0022a400080011ff */
[----:B--2---:R-:W-:Y:S05]  /*2e30*/  @!P0 NANOSLEEP.SYNCS 0x989680 ;  /* 0x009896800000895d */ /* 0x004fea0003900000 */
[----:B------:R-:W2:Y:S02]  /*2e40*/  @!P0 SYNCS.PHASECHK.TRANS64 P0, [R0+URZ+0x80], R2 ;  /* 0x00008002000085a7 */ /* 0x000ea400080010ff */
[----:B--2---:R-:W-:Y:S05]  /*2e50*/  @P0 EXIT ;  /* 0x000000000000094d */ /* 0x004fea0003800000 */
[----:B------:R-:W-:Y:S05]  /*2e60*/  BRA `(.L_x_55) ;  /* 0xfffffffc00ec7947 */ /* 0x000fea000383ffff */
.L_x_48:
[----:B------:R-:W-:Y:S05]  /*2e70*/  BRA.U UP4, `(.L_x_56) ;  /* 0x0000000d049c7547 */ /* 0x000fea000b800000 */
[----:B------:R-:W-:Y:S01]  /*2e80*/  UMOV UR4, 0x40 ;  /* 0x0000004000047882 */ /* 0x000fe20000000000 */
[----:B------:R-:W-:Y:S01]  /*2e90*/  NOP ;  /* 0x0000000000007918 */ /* 0x000fe20000000000 */
[----:B------:R-:W-:Y:S01]  /*2ea0*/  ULEA UR5, UR48, UR4, 0x18 ;  /* 0x0000000430057291 */ /* 0x000fe2000f8ec0ff */
[----:B------:R-:W-:Y:S02]  /*2eb0*/  UMOV UR6, 0x400 ;  /* 0x0000040000067882 */ /* 0x000fe40000000000 */
[----:B------:R-:W-:-:S06]  /*2ec0*/  ULEA UR6, UR48, UR6, 0x18 ;  /* 0x0000000630067291 */ /* 0x000fcc000f8ec0ff */
[----:B------:R-:W2:Y:S02]  /*2ed0*/  LDS.U8 R0, [UR5+0x1c] ;  /* 0x00001c05ff007984 */ /* 0x000ea40008000000 */
[----:B--2---:R-:W-:-:S13]  /*2ee0*/  ISETP.NE.AND P0, PT, R0, RZ, PT ;  /* 0x000000ff0000720c */ /* 0x004fda0003f05270 */
[----:B------:R-:W-:Y:S05]  /*2ef0*/  @P0 BRA `(.L_x_57) ;  /* 0x0000000000580947 */ /* 0x000fea0003800000 */
[----:B------:R-:W-:-:S13]  /*2f00*/  ELECT P0, URZ, PT ;  /* 0x0000000000ff782f */ /* 0x000fda0003800000 */
[----:B------:R-:W-:Y:S05]  /*2f10*/  @!P0 BRA `(.L_x_58) ;  /* 0x0000000000608947 */ /* 0x000fea0003800000 */
[----:B------:R-:W-:Y:S01]  /*2f20*/  UMOV UR4, 0x10 ;  /* 0x0000001000047882 */ /* 0x000fe20000000000 */
[----:B------:R-:W-:Y:S01]  /*2f30*/  HFMA2 R0, -RZ, RZ, 0, 5.9604644775390625e-08 ;  /* 0x00000001ff007431 */ /* 0x000fe200000001ff */
[----:B------:R-:W-:-:S03]  /*2f40*/  MOV R3, 0xffff ;  /* 0x0000ffff00037802 */ /* 0x000fc60000000f00 */
[----:B------:R-:W-:Y:S04]  /*2f50*/  DEPBAR.LE SB2, 0x36 ;  /* 0x0000ad800000791a */ /* 0x000fe80000000000 */
[----:B------:R-:W2:Y:S02]  /*2f60*/  UTCATOMSWS.FIND_AND_SET.ALIGN UP0, UR4, UR4 ;  /* 0x00000004000475e3 */ /* 0x000ea40008000800 */
[----:B--2---:R-:W-:Y:S01]  /*2f70*/  MOV R4, UR4 ;  /* 0x0000000400047c02 */ /* 0x004fe20008000f00 */
[----:B------:R-:W-:Y:S06]  /*2f80*/  BRA.U UP0, `(.L_x_59) ;  /* 0x0000000100187547 */ /* 0x000fec000b800000 */
.L_x_60:
[----:B------:R-:W-:Y:S05]  /*2f90*/  NANOSLEEP 0x64 ;  /* 0x000000640000795d */ /* 0x000fea0003800000 */
[----:B------:R-:W-:-:S05]  /*2fa0*/  UMOV UR4, 0x10 ;  /* 0x0000001000047882 */ /* 0x000fca0000000000 */
[----:B------:R-:W-:Y:S04]  /*2fb0*/  DEPBAR.LE SB2, 0x36 ;  /* 0x0000ad800000791a */ /* 0x000fe80000000000 */
[----:B------:R-:W2:Y:S02]  /*2fc0*/  UTCATOMSWS.FIND_AND_SET.ALIGN UP0, UR4, UR4 ;  /* 0x00000004000475e3 */ /* 0x000ea40008000800 */
[----:B--2---:R-:W-:Y:S01]  /*2fd0*/  MOV R4, UR4 ;  /* 0x0000000400047c02 */ /* 0x004fe20008000f00 */
[----:B------:R-:W-:Y:S05]  /*2fe0*/  BRA.U !UP0, `(.L_x_60) ;  /* 0xfffffffd08e87547 */ /* 0x000fea000b83ffff */
.L_x_59:
[-C--:B------:R-:W-:Y:S02]  /*2ff0*/  SHF.L.U32 R3, R3, R4.reuse, RZ ;  /* 0x0000000403037219 */ /* 0x080fe400000006ff */
[----:B------:R-:W-:Y:S01]  /*3000*/  SHF.L.U32 R0, R0, R4, RZ ;  /* 0x0000000400007219 */ /* 0x000fe200000006ff */
[----:B------:R-:W-:Y:S02]  /*3010*/  IMAD.SHL.U32 R4, R4, 0x20, RZ ;  /* 0x0000002004047824 */ /* 0x000fe400078e00ff */
[----:B------:R2:W-:Y:S04]  /*3020*/  ATOMS.OR RZ, [UR5+0x14], R3 ;  /* 0x00001403ffff798c */ /* 0x0005e8000b000005 */
[----:B------:R2:W-:Y:S04]  /*3030*/  ATOMS.OR RZ, [UR5+0x18], R0 ;  /* 0x00001800ffff798c */ /* 0x0005e8000b000005 */
[----:B------:R2:W-:Y:S01]  /*3040*/  STS [UR6+0x120], R4 ;  /* 0x00012004ff007988 */ /* 0x0005e20008000806 */
[----:B------:R-:W-:Y:S05]  /*3050*/  BRA `(.L_x_58) ;  /* 0x0000000000107947 */ /* 0x000fea0003800000 */
.L_x_57:
[----:B------:R-:W-:Y:S02]  /*3060*/  MOV R0, 0xffffffff ;  /* 0xffffffff00007802 */ /* 0x000fe40000000f00 */
[----:B------:R-:W-:-:S03]  /*3070*/  MOV R4, 0x30a0 ;  /* 0x000030a000047802 */ /* 0x000fc60000000f00 */
[----:B------:R2:W-:Y:S04]  /*3080*/  STS [UR6+0x120], R0 ;  /* 0x00012000ff007988 */ /* 0x0005e80008000806 */
[----:B-12--5:R-:W-:Y:S05]  /*3090*/  CALL.REL.NOINC `($__internal_1_$__cuda_sm10x_tcgen05_guardrail_trap_phase_invalid_during_alloc) ;  /* 0x00000040001c7944 */ /* 0x026fea0003c00000 */
.L_x_58:
[----:B------:R-:W-:Y:S05]  /*30a0*/  WARPSYNC.ALL ;  /* 0x0000000000007948 */ /* 0x000fea0003800000 */
[----:B------:R-:W3:Y:S01]  /*30b0*/  S2UR UR4, SR_CgaCtaId ;  /* 0x00000000000479c3 */ /* 0x000ee20000008800 */
[----:B------:R-:W-:Y:S01]  /*30c0*/  UMOV UR17, 0x400 ;  /* 0x0000040000117882 */ /* 0x000fe20000000000 */
[----:B------:R-:W-:-:S06]  /*30d0*/  NOP ;  /* 0x0000000000007918 */ /* 0x000fcc0000000000 */
[----:B------:R-:W-:Y:S06]  /*30e0*/  BAR.ARV 0x6, 0xa0 ;  /* 0x0182800000007b1d */ /* 0x000fec0000002000 */
[----:B------:R-:W4:Y:S01]  /*30f0*/  LDCU UR5, c[0x0][0x38c] ;  /* 0x00007180ff0577ac */ /* 0x000f220008000800 */
[----:B------:R-:W-:Y:S01]  /*3100*/  LOP3.LUT R2, R2, 0xffff, RZ, 0xc0, !PT ;  /* 0x0000ffff02027812 */ /* 0x000fe200078ec0ff */
[----:B------:R-:W-:Y:S01]  /*3110*/  IMAD.MOV.U32 R11, RZ, RZ, 0x1 ;  /* 0x00000001ff0b7424 */ /* 0x000fe200078e00ff */
[----:B------:R-:W-:Y:S01]  /*3120*/  CS2R R8, SRZ ;  /* 0x0000000000087805 */ /* 0x000fe2000001ff00 */
[----:B------:R-:W1:Y:S01]  /*3130*/  LDCU UR8, c[0x0][0x38c] ;  /* 0x00007180ff0877ac */ /* 0x000e620008000800 */
[----:B------:R-:W-:Y:S01]  /*3140*/  R2UR UR19, R2 ;  /* 0x00000000021372ca */ /* 0x000fe200000e0000 */
[----:B------:R-:W-:Y:S01]  /*3150*/  IMAD.MOV.U32 R10, RZ, RZ, RZ ;  /* 0x000000ffff0a7224 */ /* 0x000fe200078e00ff */
[----:B------:R-:W-:Y:S01]  /*3160*/  UMOV UR22, URZ ;  /* 0x000000ff00167c82 */ /* 0x000fe20008000000 */
[----:B------:R-:W-:Y:S01]  /*3170*/  UMOV UR14, URZ ;  /* 0x000000ff000e7c82 */ /* 0x000fe20008000000 */
[----:B---3--:R-:W-:Y:S01]  /*3180*/  ULEA UR17, UR4, UR17, 0x18 ;  /* 0x0000001104117291 */ /* 0x008fe2000f8ec0ff */
[----:B------:R-:W-:Y:S01]  /*3190*/  UMOV UR26, 0x0 ;  /* 0x00000000001a7882 */ /* 0x000fe20000000000 */
[----:B------:R-:W-:-:S02]  /*31a0*/  UMOV UR27, 0x4100010 ;  /* 0x04100010001b7882 */ /* 0x000fc40000000000 */
[----:B------:R-:W-:Y:S02]  /*31b0*/  UIADD3 UR6, UPT, UPT, UR17, 0x2400, URZ ;  /* 0x0000240011067890 */ /* 0x000fe4000fffe0ff */
[----:B------:R-:W-:Y:S02]  /*31c0*/  UIADD3 UR7, UPT, UPT, UR17, 0x7400, URZ ;  /* 0x0000740011077890 */ /* 0x000fe4000fffe0ff */
[----:B----4-:R-:W-:Y:S01]  /*31d0*/  UIADD3 UR5, UPT, UPT, UR5, 0x3f, URZ ;  /* 0x0000003f05057890 */ /* 0x010fe2000fffe0ff */
[----:B--2---:R-:W2:Y:S01]  /*31e0*/  LDS R0, [UR17+0x120] ;  /* 0x00012011ff007984 */ /* 0x004ea20008000800 */
[----:B------:R-:W-:Y:S02]  /*31f0*/  USHF.R.U32.HI UR6, URZ, 0x4, UR6 ;  /* 0x00000004ff067899 */ /* 0x000fe40008011606 */
[----:B------:R-:W-:Y:S02]  /*3200*/  USHF.R.S32.HI UR4, URZ, 0x1f, UR5 ;  /* 0x0000001fff047899 */ /* 0x000fe40008011405 */
[----:B------:R-:W-:-:S02]  /*3210*/  ULOP3.LUT UR6, UR6, 0x3fff, URZ, 0xc0, !UPT ;  /* 0x00003fff06067892 */ /* 0x000fc4000f8ec0ff */
[----:B------:R-:W-:Y:S02]  /*3220*/  ULEA.HI UR4, UR4, UR5, URZ, 0x6 ;  /* 0x0000000504047291 */ /* 0x000fe4000f8f30ff */
[----:B------:R-:W-:Y:S02]  /*3230*/  USHF.R.U32.HI UR5, URZ, 0x4, UR7 ;  /* 0x00000004ff057899 */ /* 0x000fe40008011607 */
[----:B------:R-:W-:Y:S02]  /*3240*/  USHF.R.S32.HI UR28, URZ, 0x6, UR4 ;  /* 0x00000006ff1c7899 */ /* 0x000fe40008011404 */
[----:B------:R-:W-:Y:S02]  /*3250*/  ULOP3.LUT UR5, UR5, 0x3fff, URZ, 0xc0, !UPT ;  /* 0x00003fff05057892 */ /* 0x000fe4000f8ec0ff */
[----:B------:R-:W-:Y:S02]  /*3260*/  UISETP.LT.AND UP0, UPT, UR28, 0x1, UPT ;  /* 0x000000011c00788c */ /* 0x000fe4000bf01270 */
[----:B------:R-:W-:-:S02]  /*3270*/  ULOP3.LUT UR20, UR6, 0x10000, URZ, 0xfc, !UPT ;  /* 0x0001000006147892 */ /* 0x000fc4000f8efcff */
[----:B------:R-:W-:Y:S02]  /*3280*/  USEL UR29, UR28, 0x1, !UP0 ;  /* 0x000000011c1d7887 */ /* 0x000fe4000c000000 */
[----:B------:R-:W-:Y:S02]  /*3290*/  ULOP3.LUT UR21, UR5, 0x10000, URZ, 0xfc, !UPT ;  /* 0x0001000005157892 */ /* 0x000fe4000f8efcff */
[----:B------:R-:W-:Y:S02]  /*32a0*/  UIADD3 UR29, UPT, UPT, -UR29, URZ, URZ ;  /* 0x000000ff1d1d7290 */ /* 0x000fe4000fffe1ff */
[----:B-1----:R-:W-:Y:S01]  /*32b0*/  UISETP.GE.AND UP4, UPT, UR8, 0x1, UPT ;  /* 0x000000010800788c */ /* 0x002fe2000bf86270 */
[----:B------:R-:W-:Y:S01]  /*32c0*/  UMOV UR24, 0x0 ;  /* 0x0000000000187882 */ /* 0x000fe20000000000 */
[----:B------:R-:W-:Y:S01]  /*32d0*/  UMOV UR25, 0x4100010 ;  /* 0x0410001000197882 */ /* 0x000fe20000000000 */
[----:B--2---:R-:W-:-:S15]  /*32e0*/  R2UR UR30, R0 ;  /* 0x00000000001e72ca */ /* 0x004fde00000e0000 */
.L_x_67:
[----:B------:R-:W-:Y:S02]  /*32f0*/  LEA R0, R10, UR17, 0x3 ;  /* 0x000000110a007c11 */ /* 0x000fe4000f8e18ff */
[----:B------:R-:W-:Y:S02]  /*3300*/  SHF.L.U32 R2, R9, 0x1f, RZ ;  /* 0x0000001f09027819 */ /* 0x000fe400000006ff */
[----:B------:R-:W-:Y:S01]  /*3310*/  PLOP3.LUT P0, PT, PT, PT, UP4, 0x80, 0x8 ;  /* 0x000000000008781c */ /* 0x000fe20003f0f048 */
[----:B------:R-:W-:Y:S01]  /*3320*/  VIADD R3, R0, 0x80 ;  /* 0x0000008000037836 */ /* 0x000fe20000000000 */
[----:B-1----:R-:W1:Y:S02]  /*3330*/  SYNCS.PHASECHK.TRANS64.TRYWAIT P1, [R0+URZ+0x70], R2 ;  /* 0x00007002000075a7 */ /* 0x002e6400080211ff */
[----:B-1-3--:R-:W-:Y:S09]  /*3340*/  @!P1 BRA `(.L_x_61) ;  /* 0x00000038003c9947 */ /* 0x00aff20003800000 */
.L_x_120:
[----:B------:R-:W-:Y:S01]  /*3350*/  LEA R4, R10, UR17, 0x4 ;  /* 0x000000110a047c11 */ /* 0x000fe2000f8e20ff */
[----:B------:R-:W-:Y:S01]  /*3360*/  @UP4 ULEA UR4, UR14, UR17, 0x3 ;  /* 0x000000110e044291 */ /* 0x000fe2000f8e18ff */
[----:B------:R-:W-:Y:S01]  /*3370*/  PLOP3.LUT P2, PT, PT, PT, PT, 0x80, 0x8 ;  /* 0x000000000008781c */ /* 0x000fe20003f4f070 */
[----:B------:R-:W-:Y:S01]  /*3380*/  ULEA UR23, UR22, UR17, 0x3 ;  /* 0x0000001116177291 */ /* 0x000fe2000f8e18ff */
[----:B------:R-:W-:Y:S02]  /*3390*/  PRMT R3, RZ, 0x654, R3 ;  /* 0x00000654ff037816 */ /* 0x000fe40000000003 */
[----:B------:R-:W2:Y:S01]  /*33a0*/  LDS.128 R4, [R4+0x100] ;  /* 0x0001000004047984 */ /* 0x000ea20000000c00 */
[----:B-1----:R-:W-:Y:S02]  /*33b0*/  @P0 SHF.L.U32 R2, R8, 0x1f, RZ ;  /* 0x0000001f08020819 */ /* 0x002fe400000006ff */
[----:B------:R-:W-:Y:S01]  /*33c0*/  SHF.L.U32 R0, R11, 0x1f, RZ ;  /* 0x0000001f0b007819 */ /* 0x000fe200000006ff */
[----:B------:R-:W-:Y:S01]  /*33d0*/  @!PT LDS RZ, [RZ] ;  /* 0x00000000fffff984 */ /* 0x000fe20000000800 */
[----:B------:R-:W-:Y:S01]  /*33e0*/  @!PT LDS RZ, [RZ] ;  /* 0x00000000fffff984 */ /* 0x000fe20000000800 */
[----:B------:R-:W-:Y:S01]  /*33f0*/  @!PT LDS RZ, [RZ] ;  /* 0x00000000fffff984 */ /* 0x000fe20000000800 */
[----:B------:R-:W-:Y:S01]  /*3400*/  @!PT LDS RZ, [RZ] ;  /* 0x00000000fffff984 */ /* 0x000fe20000000800 */
[----:B------:R1:W-:Y:S06]  /*3410*/  MEMBAR.ALL.CTA ;  /* 0x0000000000007992 */ /* 0x0003ec0000008000 */
[----:B-1----:R-:W1:Y:S02]  /*3420*/  FENCE.VIEW.ASYNC.S ;  /* 0x00000000000073c6 */ /* 0x002e640000000000 */
[----:B-1----:R1:W-:Y:S01]  /*3430*/  SYNCS.ARRIVE.TRANS64.RED.A1T0 RZ, [R3+URZ], RZ ;  /* 0x000000ff03ff79a7 */ /* 0x0023e200081004ff */
[----:B------:R1:W3:Y:S01]  /*3440*/  @P0 SYNCS.PHASECHK.TRANS64.TRYWAIT P2, [UR4], R2 ;  /* 0x00000002ff0005a7 */ /* 0x0002e20008041104 */
[----:B------:R-:W-:Y:S01]  /*3450*/  ULEA.HI UR4, UR22, UR22, URZ, 0x1 ;  /* 0x0000001616047291 */ /* 0x000fe2000f8f08ff */
[----:B--2---:R-:W-:-:S03]  /*3460*/  LOP3.LUT P1, RZ, R6, 0x1, RZ, 0xc0, !PT ;  /* 0x0000000106ff7812 */ /* 0x004fc6000782c0ff */
[----:B------:R-:W-:Y:S02]  /*3470*/  USHF.L.U32 UR18, UR4, 0x5, URZ ;  /* 0x0000000504127899 */ /* 0x000fe400080006ff */
[----:B------:R-:W-:Y:S02]  /*3480*/  ULOP3.LUT UR4, UR4, 0xffe, URZ, 0xc0, !UPT ;  /* 0x00000ffe04047892 */ /* 0x000fe4000f8ec0ff */
[----:B------:R-:W-:Y:S02]  /*3490*/  ULOP3.LUT UR18, UR18, 0xffffffc0, URZ, 0xc0, !UPT ;  /* 0xffffffc012127892 */ /* 0x000fe4000f8ec0ff */
[----:B------:R-:W-:Y:S02]  /*34a0*/  UIADD3 UR4, UPT, UPT, -UR4, UR22, URZ ;  /* 0x0000001604047290 */ /* 0x000fe4000fffe1ff */
[----:B------:R-:W-:Y:S01]  /*34b0*/  UIADD3 UR18, UPT, UPT, UR30, UR18, URZ ;  /* 0x000000121e127290 */ /* 0x000fe2000fffe0ff */
[----:B------:R-:W2:Y:S03]  /*34c0*/  SYNCS.PHASECHK.TRANS64.TRYWAIT P0, [UR23+0xb0], R0 ;  /* 0x0000b000ff0075a7 */ /* 0x000ea60008001117 */
[----:B------:R-:W-:Y:S01]  /*34d0*/  ULEA UR18, UR4, UR18, 0x14 ;  /* 0x0000001204127291 */ /* 0x000fe2000f8ea0ff */
[----:B-123--:R-:W-:Y:S11]  /*34e0*/  @!P0 BRA `(.L_x_62) ;  /* 0x0000003400e88947 */ /* 0x00eff60003800000 */
.L_x_122:
[----:B------:R-:W-:Y:S01]  /*34f0*/  IADD3 R10, PT, PT, R10, 0x1, RZ ;  /* 0x000000010a0a7810 */ /* 0x000fe20007ffe0ff */
[----:B------:R-:W-:Y:S06]  /*3500*/  BRA.U !UP4, `(.L_x_63) ;  /* 0x000000010c987547 */ /* 0x000fec000b800000 */
[----:B------:R-:W-:Y:S01]  /*3510*/  UPLOP3.LUT UP2, UPT, UPT, UPT, UPT, 0x40, 0x4 ;  /* 0x000000000004789c */ /* 0x000fe20003f4e870 */
[----:B------:R-:W-:Y:S01]  /*3520*/  UMOV UR16, UR29 ;  /* 0x0000001d00107c82 */ /* 0x000fe20008000000 */
[----:B------:R-:W-:Y:S01]  /*3530*/  UMOV UR15, UR28 ;  /* 0x0000001c000f7c82 */ /* 0x000fe20008000000 */
[----:B------:R-:W-:-:S08]  /*3540*/  UMOV UR6, UR14 ;  /* 0x0000000e00067c82 */ /* 0x000fd00008000000 */
.L_x_66:
[----:B------:R-:W-:Y:S02]  /*3550*/  UIADD3 UR16, UPT, UPT, UR16, 0x1, URZ ;  /* 0x0000000110107890 */ /* 0x000fe4000fffe0ff */
[----:B--2---:R-:W-:Y:S02]  /*3560*/  ULEA UR5, UR6, UR17, 0x3 ;  /* 0x0000001106057291 */ /* 0x004fe4000f8e18ff */
[----:B------:R-:W-:Y:S01]  /*3570*/  UISETP.NE.AND UP3, UPT, UR16, URZ, UPT ;  /* 0x000000ff1000728c */ /* 0x000fe2000bf65270 */
[----:B---3--:R-:W-:Y:S10]  /*3580*/  @P2 BRA `(.L_x_64) ;  /* 0x00000000000c2947 */ /* 0x008ff40003800000 */
[----:B-1----:R-:W-:Y:S04]  /*3590*/  SHF.L.U32 R2, R8, 0x1f, RZ ;  /* 0x0000001f08027819 */ /* 0x002fe800000006ff */
[----:B------:R-:W1:Y:S02]  /*35a0*/  SYNCS.PHASECHK.TRANS64.TRYWAIT P0, [UR5], R2 ;  /* 0x00000002ff0075a7 */ /* 0x000e640008001105 */
[----:B-1----:R-:W-:Y:S05]  /*35b0*/  @!P0 BRA `(.L_x_65) ;  /* 0x0000003400cc8947 */ /* 0x002fea0003800000 */
.L_x_64:
[----:B------:R-:W-:Y:S01]  /*35c0*/  UISETP.NE.AND UP0, UPT, UR15, 0x1, UPT ;  /* 0x000000010f00788c */ /* 0x000fe2000bf05270 */
[----:B------:R-:W-:Y:S01]  /*35d0*/  PLOP3.LUT P2, PT, PT, PT, PT, 0x80, 0x8 ;  /* 0x000000000008781c */ /* 0x000fe20003f4f070 */
[----:B------:R-:W-:Y:S02]  /*35e0*/  UIADD3 UR4, UPT, UPT, UR6, 0x1, URZ ;  /* 0x0000000106047890 */ /* 0x000fe4000fffe0ff */
[----:B------:R-:W-:Y:S02]  /*35f0*/  ULEA UR12, UR6, UR21, 0x8 ;  /* 0x00000015060c7291 */ /* 0x000fe4000f8e40ff */
[----:B------:R-:W-:Y:S01]  /*3600*/  UISETP.NE.AND UP1, UPT, UR4, 0x5, UPT ;  /* 0x000000050400788c */ /* 0x000fe2000bf25270 */
[----:B------:R-:W-:Y:S01]  /*3610*/  PLOP3.LUT P0, PT, PT, PT, UP0, 0x80, 0x8 ;  /* 0x000000000008781c */ /* 0x000fe20003f0f008 */
[----:B------:R-:W-:Y:S02]  /*3620*/  UIADD3 UR10, UPT, UPT, UR12, 0x2, URZ ;  /* 0x000000020c0a7890 */ /* 0x000fe4000fffe0ff */
[----:B------:R-:W-:Y:S02]  /*3630*/  USEL UR7, URZ, 0x1, UP1 ;  /* 0x00000001ff077887 */ /* 0x000fe40008800000 */
[----:B------:R-:W-:Y:S02]  /*3640*/  USEL UR14, UR4, URZ, UP1 ;  /* 0x000000ff040e7287 */ /* 0x000fe40008800000 */
[----:B------:R-:W-:Y:S02]  /*3650*/  UIADD3 UR15, UPT, UPT, UR15, -0x1, URZ ;  /* 0xffffffff0f0f7890 */ /* 0x000fe4000fffe0ff */
[----:B------:R-:W-:Y:S01]  /*3660*/  @UP0 ULEA UR4, UR14, UR17, 0x3 ;  /* 0x000000110e040291 */ /* 0x000fe2000f8e18ff */
[----:B------:R-:W-:Y:S01]  /*3670*/  LOP3.LUT R8, R8, UR7, RZ, 0x3c, !PT ;  /* 0x0000000708087c12 */ /* 0x000fe2000f8e3cff */
[----:B------:R-:W-:Y:S01]  /*3680*/  UIADD3 UR7, UPT, UPT, UR5, 0x28, URZ ;  /* 0x0000002805077890 */ /* 0x000fe2000fffe0ff */
[----:B------:R-:W-:Y:S02]  /*3690*/  UMOV UR13, 0x80004020 ;  /* 0x80004020000d7882 */ /* 0x000fe40000000000 */
[----:B-1----:R-:W-:Y:S01]  /*36a0*/  @P0 SHF.L.U32 R0, R8, 0x1f, RZ ;  /* 0x0000001f08000819 */ /* 0x002fe200000006ff */
[----:B------:R-:W-:Y:S01]  /*36b0*/  UMOV UR5, 0x80004020 ;  /* 0x8000402000057882 */ /* 0x000fe20000000000 */
[----:B------:R-:W-:Y:S01]  /*36c0*/  UMOV UR11, 0x80004020 ;  /* 0x80004020000b7882 */ /* 0x000fe20000000000 */
[----:B------:R-:W-:Y:S01]  /*36d0*/  UMOV UR9, 0x80004020 ;  /* 0x8000402000097882 */ /* 0x000fe20000000000 */
[----:B------:R2:W3:Y:S01]  /*36e0*/  @P0 SYNCS.PHASECHK.TRANS64.TRYWAIT P2, [UR4], R0 ;  /* 0x00000000ff0005a7 */ /* 0x0004e20008041104 */
[----:B------:R-:W-:Y:S03]  /*36f0*/  ULEA UR4, UR6, UR20, 0x8 ;  /* 0x0000001406047291 */ /* 0x000fe6000f8e40ff */
[----:B------:R-:W-:Y:S01]  /*3700*/  UMOV UR6, UR14 ;  /* 0x0000000e00067c82 */ /* 0x000fe20008000000 */
[----:B------:R-:W-:Y:S05]  /*3710*/  UIADD3 UR8, UPT, UPT, UR4, 0x2, URZ ;  /* 0x0000000204087890 */ /* 0x000fea000fffe0ff */
[----:B------:R2:W-:Y:S01]  /*3720*/  UTCQMMA gdesc[UR4], gdesc[UR12], tmem[UR18], tmem[UR26], idesc[UR27], UP2 ;  /* 0x00ff1a0c040075ea */ /* 0x0005e20009000312 */
[----:B------:R-:W-:Y:S03]  /*3730*/  UPLOP3.LUT UP2, UPT, UPT, UPT, UPT, 0x80, 0x8 ;  /* 0x000000000008789c */ /* 0x000fe60003f4f070 */
[----:B------:R2:W-:Y:S01]  /*3740*/  UTCQMMA gdesc[UR8], gdesc[UR10], tmem[UR18], tmem[UR24], idesc[UR25], UPT ;  /* 0x00ff180a080075ea */ /* 0x0005e2000b800312 */
[----:B------:R2:W-:Y:S01]  /*3750*/  UTCBAR.MULTICAST [UR7], URZ, UR19 ;  /* 0x000000ff070073e9 */ /* 0x0005e20008000813 */
[----:B------:R-:W-:Y:S06]  /*3760*/  BRA.U UP3, `(.L_x_66) ;  /* 0xfffffffd03787547 */ /* 0x000fec000b83ffff */
.L_x_63:
[----:B--2---:R-:W-:Y:S01]  /*3770*/  UIADD3 UR4, UPT, UPT, UR22, 0x1, URZ ;  /* 0x0000000116047890 */ /* 0x004fe2000fffe0ff */
[C---:B------:R-:W-:Y:S01]  /*3780*/  ISETP.NE.AND P0, PT, R10.reuse, 0x2, PT ;  /* 0x000000020a00780c */ /* 0x040fe20003f05270 */
[----:B------:R-:W-:Y:S02]  /*3790*/  UIADD3 UR5, UPT, UPT, UR23, 0x90, URZ ;  /* 0x0000009017057890 */ /* 0x000fe4000fffe0ff */
[----:B------:R-:W-:Y:S01]  /*37a0*/  UISETP.NE.AND UP0, UPT, UR4, 0x4, UPT ;  /* 0x000000040400788c */ /* 0x000fe2000bf05270 */
[----:B-1----:R-:W-:Y:S02]  /*37b0*/  SEL R0, RZ, 0x1, P0 ;  /* 0x00000001ff007807 */ /* 0x002fe40000000000 */
[----:B------:R-:W-:Y:S01]  /*37c0*/  SEL R10, R10, RZ, P0 ;  /* 0x000000ff0a0a7207 */ /* 0x000fe20000000000 */
[----:B------:R-:W-:Y:S01]  /*37d0*/  USEL UR6, URZ, 0x1, UP0 ;  /* 0x00000001ff067887 */ /* 0x000fe20008000000 */
[----:B------:R-:W-:Y:S01]  /*37e0*/  LOP3.LUT R9, R9, R0, RZ, 0x3c, !PT ;  /* 0x0000000009097212 */ /* 0x000fe200078e3cff */
[----:B------:R-:W-:Y:S01]  /*37f0*/  USEL UR22, UR4, URZ, UP0 ;  /* 0x000000ff04167287 */ /* 0x000fe20008000000 */
[----:B------:R1:W-:Y:S03]  /*3800*/  UTCBAR [UR5], URZ ;  /* 0x000000ff050073e9 */ /* 0x0003e600080000ff */
[----:B------:R-:W-:Y:S01]  /*3810*/  LOP3.LUT R11, R11, UR6, RZ, 0x3c, !PT ;  /* 0x000000060b0b7c12 */ /* 0x000fe2000f8e3cff */
[----:B------:R-:W-:Y:S07]  /*3820*/  @P1 BRA `(.L_x_67) ;  /* 0xfffffff800b01947 */ /* 0x000fee000383ffff */
[----:B------:R-:W2:Y:S01]  /*3830*/  S2UR UR8, SR_CgaCtaId ;  /* 0x00000000000879c3 */ /* 0x000ea20000008800 */
[----:B------:R-:W-:Y:S01]  /*3840*/  ELECT P0, URZ, PT ;  /* 0x0000000000ff782f */ /* 0x000fe20003800000 */
[----:B------:R-:W-:Y:S01]  /*3850*/  IMAD.MOV.U32 R0, RZ, RZ, 0x1 ;  /* 0x00000001ff007424 */ /* 0x000fe200078e00ff */
[----:B------:R-:W-:Y:S01]  /*3860*/  UIADD3 UR17, UPT, UPT, UR17, 0xb0, URZ ;  /* 0x000000b011117890 */ /* 0x000fe2000fffe0ff */
[----:B------:R-:W-:Y:S01]  /*3870*/  SHF.L.U32 R2, R11, 0x1f, RZ ;  /* 0x0000001f0b027819 */ /* 0x000fe200000006ff */
[----:B------:R-:W-:-:S03]  /*3880*/  UMOV UR4, 0x40 ;  /* 0x0000004000047882 */ /* 0x000fc60000000000 */
[----:B------:R-:W-:Y:S01]  /*3890*/  UVIRTCOUNT.DEALLOC.SMPOOL 0x80 ;  /* 0x000000800000784c */ /* 0x000fe20000000000 */
[----:B--2---:R-:W-:Y:S02]  /*38a0*/  ULEA UR8, UR8, UR4, 0x18 ;  /* 0x0000000408087291 */ /* 0x004fe4000f8ec0ff */
[----:B------:R-:W-:-:S07]  /*38b0*/  ULEA UR4, UR22, UR17, 0x3 ;  /* 0x0000001116047291 */ /* 0x000fce000f8e18ff */
[----:B------:R2:W-:Y:S02]  /*38c0*/  @P0 STS.U8 [UR8+0x1c], R0 ;  /* 0x00001c00ff000988 */ /* 0x0005e40008000008 */
[----:B------:R-:W4:Y:S02]  /*38d0*/  SYNCS.PHASECHK.TRANS64.TRYWAIT P0, [UR4], R2 ;  /* 0x00000002ff0075a7 */ /* 0x000f240008001104 */
[----:B--2-4-:R-:W-:Y:S05]  /*38e0*/  @!P0 BRA `(.L_x_68) ;  /* 0x0000003400188947 */ /* 0x014fea0003800000 */
.L_x_125:
[----:B------:R-:W-:-:S04]  /*38f0*/  UIADD3 UR4, UPT, UPT, UR22, 0x1, URZ ;  /* 0x0000000116047890 */ /* 0x000fc8000fffe0ff */
[----:B------:R-:W-:-:S04]  /*3900*/  UISETP.NE.AND UP0, UPT, UR4, 0x4, UPT ;  /* 0x000000040400788c */ /* 0x000fc8000bf05270 */
[----:B------:R-:W-:Y:S02]  /*3910*/  USEL UR6, URZ, 0x1, UP0 ;  /* 0x00000001ff067887 */ /* 0x000fe40008000000 */
[----:B------:R-:W-:-:S04]  /*3920*/  USEL UR4, UR4, URZ, UP0 ;  /* 0x000000ff04047287 */ /* 0x000fc80008000000 */
[----:B-1----:R-:W-:Y:S01]  /*3930*/  ULEA UR5, UR4, UR17, 0x3 ;  /* 0x0000001104057291 */ /* 0x002fe2000f8e18ff */
[----:B--2---:R-:W-:-:S04]  /*3940*/  LOP3.LUT R2, R11, UR6, RZ, 0x3c, !PT ;  /* 0x000000060b027c12 */ /* 0x004fc8000f8e3cff */
[----:B------:R-:W-:-:S04]  /*3950*/  SHF.L.U32 R3, R2, 0x1f, RZ ;  /* 0x0000001f02037819 */ /* 0x000fc800000006ff */
[----:B------:R-:W1:Y:S02]  /*3960*/  SYNCS.PHASECHK.TRANS64.TRYWAIT P0, [UR5], R3 ;  /* 0x00000003ff0075a7 */ /* 0x000e640008001105 */
[----:B-1----:R-:W-:Y:S05]  /*3970*/  @!P0 BRA `(.L_x_69) ;  /* 0x00000034000c8947 */ /* 0x002fea0003800000 */
.L_x_127:
        /* <DEDUP_REMOVED lines=9> */
.L_x_129:
[----:B------:R-:W-:-:S04]  /*3a10*/  UIADD3 UR4, UPT, UPT, UR4, 0x1, URZ ;  /* 0x0000000104047890 */ /* 0x000fc8000fffe0ff */
[----:B------:R-:W-:-:S04]  /*3a20*/  UISETP.NE.AND UP0, UPT, UR4, 0x4, UPT ;  /* 0x000000040400788c */ /* 0x000fc8000bf05270 */
[----:B------:R-:W-:Y:S02]  /*3a30*/  USEL UR5, URZ, 0x1, UP0 ;  /* 0x00000001ff057887 */ /* 0x000fe40008000000 */
[----:B------:R-:W-:-:S04]  /*3a40*/  USEL UR4, UR4, URZ, UP0 ;  /* 0x000000ff04047287 */ /* 0x000fc80008000000 */
[----:B------:R-:W-:Y:S01]  /*3a50*/  ULEA UR4, UR4, UR17, 0x3 ;  /* 0x0000001104047291 */ /* 0x000fe2000f8e18ff */
[----:B------:R-:W-:-:S04]  /*3a60*/  LOP3.LUT R2, R2, UR5, RZ, 0x3c, !PT ;  /* 0x0000000502027c12 */ /* 0x000fc8000f8e3cff */
[----:B------:R-:W-:-:S04]  /*3a70*/  SHF.L.U32 R2, R2, 0x1f, RZ ;  /* 0x0000001f02027819 */ /* 0x000fc800000006ff */
[----:B------:R-:W2:Y:S02]  /*3a80*/  SYNCS.PHASECHK.TRANS64.TRYWAIT P0, [UR4], R2 ;  /* 0x00000002ff0075a7 */ /* 0x000ea40008001104 */
[----:B--2---:R-:W-:Y:S05]  /*3a90*/  @!P0 BRA `(.L_x_71) ;  /* 0x0000003000f48947 */ /* 0x004fea0003800000 */
.L_x_131:
[----:B------:R-:W-:Y:S01]  /*3aa0*/  NOP ;  /* 0x0000000000007918 */ /* 0x000fe20000000000 */
[----:B-1----:R-:W1:Y:S01]  /*3ab0*/  LDS R0, [UR8+0x14] ;  /* 0x00001408ff007984 */ /* 0x002e620008000800 */
[----:B------:R-:W-:Y:S01]  /*3ac0*/  ULOP3.LUT UR4, UR30, 0xffff, URZ, 0xc0, !UPT ;  /* 0x0000ffff1e047892 */ /* 0x000fe2000f8ec0ff */
[----:B------:R-:W-:Y:S01]  /*3ad0*/  UMOV UR5, 0xffff ;  /* 0x0000ffff00057882 */ /* 0x000fe20000000000 */
[----:B------:R-:W-:Y:S02]  /*3ae0*/  UMOV UR6, 0x1 ;  /* 0x0000000100067882 */ /* 0x000fe40000000000 */
[----:B------:R-:W-:-:S04]  /*3af0*/  USHF.R.U32.HI UR4, URZ, 0x5, UR4 ;  /* 0x00000005ff047899 */ /* 0x000fc80008011604 */
[----:B------:R-:W-:Y:S02]  /*3b00*/  USHF.L.U32 UR5, UR5, UR4, URZ ;  /* 0x0000000405057299 */ /* 0x000fe400080006ff */
[----:B------:R-:W-:-:S04]  /*3b10*/  USHF.L.U32 UR4, UR6, UR4, URZ ;  /* 0x0000000406047299 */ /* 0x000fc800080006ff */
[----:B-1----:R-:W-:-:S04]  /*3b20*/  LOP3.LUT R0, R0, UR5, RZ, 0xc0, !PT ;  /* 0x0000000500007c12 */ /* 0x002fc8000f8ec0ff */
[----:B------:R-:W-:-:S13]  /*3b30*/  ISETP.NE.AND P0, PT, R0, UR5, PT ;  /* 0x0000000500007c0c */ /* 0x000fda000bf05270 */
[----:B------:R-:W-:Y:S05]  /*3b40*/  @P0 BRA `(.L_x_72) ;  /* 0x0000000000580947 */ /* 0x000fea0003800000 */
[----:B------:R-:W1:Y:S02]  /*3b50*/  LDS R0, [UR8+0x18] ;  /* 0x00001808ff007984 */ /* 0x000e640008000800 */
[----:B-1----:R-:W-:-:S04]  /*3b60*/  LOP3.LUT R0, R0, UR4, RZ, 0xc0, !PT ;  /* 0x0000000400007c12 */ /* 0x002fc8000f8ec0ff */
[----:B------:R-:W-:-:S13]  /*3b70*/  ISETP.NE.AND P0, PT, R0, UR4, PT ;  /* 0x0000000400007c0c */ /* 0x000fda000bf05270 */
[----:B------:R-:W-:Y:S05]  /*3b80*/  @P0 BRA `(.L_x_73) ;  /* 0x00000000003c0947 */ /* 0x000fea0003800000 */
[----:B------:R-:W1:Y:S01]  /*3b90*/  S2R R2, SR_LANEID ;  /* 0x0000000000027919 */ /* 0x000e620000000000 */
[----:B------:R-:W-:-:S06]  /*3ba0*/  ULOP3.LUT UR5, URZ, UR5, URZ, 0x33, !UPT ;  /* 0x00000005ff057292 */ /* 0x000fcc000f8e33ff */
[----:B------:R-:W-:-:S04]  /*3bb0*/  IMAD.U32 R0, RZ, RZ, UR5 ;  /* 0x00000005ff007e24 */ /* 0x000fc8000f8e00ff */
[----:B------:R2:W4:Y:S02]  /*3bc0*/  REDUX UR7, R0 ;  /* 0x00000000000773c4 */ /* 0x0005240000000000 */
[----:B------:R1:W-:Y:S01]  /*3bd0*/  UTCATOMSWS.AND URZ, UR5 ;  /* 0x0000000500ff79e3 */ /* 0x0003e20008000000 */
[----:B--2---:R-:W-:Y:S01]  /*3be0*/  LOP3.LUT R0, RZ, UR4, RZ, 0x33, !PT ;  /* 0x00000004ff007c12 */ /* 0x004fe2000f8e33ff */
[----:B------:R-:W-:Y:S02]  /*3bf0*/  VOTEU.ANY UR4, UPT, PT ;  /* 0x0000000000047886 */ /* 0x000fe400038e0100 */
[----:B------:R-:W-:Y:S02]  /*3c00*/  UFLO.U32 UR4, UR4 ;  /* 0x00000004000472bd */ /* 0x000fe400080e0000 */
[----:B------:R-:W2:Y:S04]  /*3c10*/  REDUX UR6, R0 ;  /* 0x00000000000673c4 */ /* 0x000ea80000000000 */
[----:B-1----:R-:W-:-:S02]  /*3c20*/  ISETP.EQ.U32.AND P0, PT, R2, UR4, PT ;  /* 0x0000000402007c0c */ /* 0x002fc4000bf02070 */
[----:B----4-:R-:W-:-:S11]  /*3c30*/  MOV R2, UR7 ;  /* 0x0000000700027c02 */ /* 0x010fd60008000f00 */
[----:B------:R1:W-:Y:S01]  /*3c40*/  @P0 ATOMS.AND RZ, [UR8+0x14], R2 ;  /* 0x00001402ffff098c */ /* 0x0003e2000a800008 */
[----:B--2---:R-:W-:-:S05]  /*3c50*/  IMAD.U32 R0, RZ, RZ, UR6 ;  /* 0x00000006ff007e24 */ /* 0x004fca000f8e00ff */
[----:B------:R1:W-:Y:S01]  /*3c60*/  @P0 ATOMS.AND RZ, [UR8+0x18], R0 ;  /* 0x00001800ffff098c */ /* 0x0003e2000a800008 */
[----:B------:R-:W-:Y:S05]  /*3c70*/  BRA `(.L_x_74) ;  /* 0x0000000000147947 */ /* 0x000fea0003800000 */
.L_x_73:
[----:B------:R-:W-:Y:S02]  /*3c80*/  MOV R2, 0x3ca0 ;  /* 0x00003ca000027802 */ /* 0x000fe40000000f00 */
[----:B---3-5:R-:W-:Y:S05]  /*3c90*/  CALL.REL.NOINC `($__internal_0_$__cuda_sm10x_tcgen05_guardrail_trap_col_being_dealloced_not_returned_by_alloc) ;  /* 0x0000003400107944 */ /* 0x028fea0003c00000 */
[----:B------:R-:W-:Y:S05]  /*3ca0*/  BRA `(.L_x_74) ;  /* 0x0000000000087947 */ /* 0x000fea0003800000 */
.L_x_72:
[----:B------:R-:W-:Y:S02]  /*3cb0*/  MOV R2, 0x3cd0 ;  /* 0x00003cd000027802 */ /* 0x000fe40000000f00 */
[----:B---3-5:R-:W-:Y:S05]  /*3cc0*/  CALL.REL.NOINC `($__internal_2_$__cuda_sm10x_tcgen05_guardrail_trap_unallocated_columns_being_dealloced) ;  /* 0x00000034001c7944 */ /* 0x028fea0003c00000 */
.L_x_74:
[----:B------:R-:W-:Y:S01]  /*3cd0*/  NOP ;  /* 0x0000000000007918 */ /* 0x000fe20000000000 */
[----:B------:R-:W-:Y:S05]  /*3ce0*/  EXIT ;  /* 0x000000000000794d */ /* 0x000fea0003800000 */
.L_x_56:
[----:B------:R-:W-:-:S09]  /*3cf0*/  UISETP.NE.OR UP0, UPT, UR18, 0x3, !UP3 ;  /* 0x000000031200788c */ /* 0x000fd2000df05670 */
[----:B------:R-:W-:Y:S05]  /*3d00*/  BRA.U UP0, `(.L_x_75) ;  /* 0x0000000d00347547 */ /* 0x000fea000b800000 */
[----:B------:R-:W2:Y:S01]  /*3d10*/  LDCU.64 UR4, c[0x0][0x888] ;  /* 0x00011100ff0477ac */ /* 0x000ea20008000a00 */
[----:B------:R-:W3:Y:S01]  /*3d20*/  LDC.64 R12, c[0x0][0x348] ;  /* 0x0000d200ff0c7b82 */ /* 0x000ee20000000a00 */
[----:B------:R-:W-:Y:S02]  /*3d30*/  HFMA2 R9, -RZ, RZ, 0, 0 ;  /* 0x00000000ff097431 */ /* 0x000fe400000001ff */
[----:B------:R-:W-:Y:S01]  /*3d40*/  IMAD.MOV.U32 R11, RZ, RZ, 0x1 ;  /* 0x00000001ff0b7424 */ /* 0x000fe200078e00ff */
[----:B------:R-:W4:Y:S01]  /*3d50*/  LDCU UR33, c[0x0][0x370] ;  /* 0x00006e00ff2177ac */ /* 0x000f220008000800 */
[----:B------:R-:W-:Y:S01]  /*3d60*/  IMAD.MOV.U32 R10, RZ, RZ, RZ ;  /* 0x000000ffff0a7224 */ /* 0x000fe200078e00ff */
[----:B------:R-:W-:Y:S01]  /*3d70*/  MOV R8, 0x1000 ;  /* 0x0000100000087802 */ /* 0x000fe20000000f00 */
[----:B------:R-:W4:Y:S01]  /*3d80*/  LDCU.128 UR28, c[0x0][0xb10] ;  /* 0x00016200ff1c77ac */ /* 0x000f220008000c00 */
[----:B------:R-:W1:Y:S01]  /*3d90*/  LDCU UR32, c[0x0][0x374] ;  /* 0x00006e80ff2077ac */ /* 0x000e620008000800 */
[----:B------:R-:W1:Y:S01]  /*3da0*/  LDCU.64 UR26, c[0x0][0x890] ;  /* 0x00011200ff1a77ac */ /* 0x000e620008000a00 */
[----:B--2---:R-:W-:Y:S01]  /*3db0*/  UISETP.NE.U32.AND UP0, UPT, UR4, URZ, UPT ;  /* 0x000000ff0400728c */ /* 0x004fe2000bf05070 */
[----:B------:R-:W2:Y:S01]  /*3dc0*/  LDCU UR16, c[0x0][0xb0c] ;  /* 0x00016180ff1077ac */ /* 0x000ea20008000800 */
[----:B------:R-:W3:Y:S01]  /*3dd0*/  LDCU UR38, c[0x0][0xb20] ;  /* 0x00016400ff2677ac */ /* 0x000ee20008000800 */
[----:B------:R-:W3:Y:S01]  /*3de0*/  LDCU UR4, c[0x0][0xb30] ;  /* 0x00016600ff0477ac */ /* 0x000ee20008000800 */
[----:B------:R-:W-:Y:S01]  /*3df0*/  UMOV UR17, 0x400 ;  /* 0x0000040000117882 */ /* 0x000fe20000000000 */
[----:B----4-:R-:W-:-:S02]  /*3e00*/  UIMAD.WIDE.U32 UR6, UR33, UR28, URZ ;  /* 0x0000001c210672a5 */ /* 0x010fc4000f8e00ff */
[----:B-1----:R-:W-:Y:S02]  /*3e10*/  UIMAD.WIDE.U32 UR8, UR32, UR31, URZ ;  /* 0x0000001f200872a5 */ /* 0x002fe4000f8e00ff */
[----:B------:R-:W-:Y:S02]  /*3e20*/  ULEA UR17, UR48, UR17, 0x18 ;  /* 0x0000001130117291 */ /* 0x000fe4000f8ec0ff */
[----:B------:R-:W-:Y:S02]  /*3e30*/  USEL UR37, URZ, 0x1, UP5 ;  /* 0x00000001ff257887 */ /* 0x000fe4000a800000 */
[----:B------:R-:W-:Y:S02]  /*3e40*/  UISETP.NE.AND.EX UP5, UPT, UR5, URZ, UPT, UP0 ;  /* 0x000000ff0500728c */ /* 0x000fe4000bfa5300 */
[----:B------:R-:W-:Y:S02]  /*3e50*/  UISETP.NE.U32.AND UP6, UPT, UR26, URZ, UPT ;  /* 0x000000ff1a00728c */ /* 0x000fe4000bfc5070 */
[----:B------:R-:W-:-:S02]  /*3e60*/  UIADD3 UR5, UPT, UPT, UR17, 0x50, URZ ;  /* 0x0000005011057890 */ /* 0x000fc4000fffe0ff */
[----:B------:R-:W-:Y:S01]  /*3e70*/  UISETP.NE.AND UP0, UPT, UR42, 0x1, UPT ;  /* 0x000000012a00788c */ /* 0x000fe2000bf05270 */
[----:B------:R-:W-:Y:S01]  /*3e80*/  UMOV UR35, UR7 ;  /* 0x0000000700237c82 */ /* 0x000fe20008000000 */
[----:B------:R-:W-:Y:S01]  /*3e90*/  UMOV UR34, UR9 ;  /* 0x0000000900227c82 */ /* 0x000fe20008000000 */
[----:B--2---:R-:W-:Y:S02]  /*3ea0*/  UISETP.NE.AND UP0, UPT, UR16, 0x1, UPT ;  /* 0x000000011000788c */ /* 0x004fe4000bf05270 */
[----:B------:R-:W-:Y:S02]  /*3eb0*/  UPLOP3.LUT UP4, UPT, UPT, UPT, UPT, 0x40, 0x4 ;  /* 0x000000000004789c */ /* 0x000fe40003f8e870 */
[----:B------:R-:W-:Y:S01]  /*3ec0*/  UISETP.GE.AND UP2, UPT, UR42, 0x1, UPT ;  /* 0x000000012a00788c */ /* 0x000fe2000bf46270 */
[----:B------:R-:W1:Y:S01]  /*3ed0*/  LDCU.64 UR14, c[0x0][0xb28] ;  /* 0x00016500ff0e77ac */ /* 0x000e620008000a00 */
[----:B------:R-:W-:Y:S02]  /*3ee0*/  UISETP.NE.AND.EX UP6, UPT, UR27, URZ, UPT, UP6 ;  /* 0x000000ff1b00728c */ /* 0x000fe4000bfc5360 */
[----:B------:R-:W-:-:S02]  /*3ef0*/  UPRMT UR48, UR48, 0x654, UR5 ;  /* 0x0000065430307896 */ /* 0x000fc40008000005 */
[----:B------:R-:W-:Y:S02]  /*3f00*/  USHF.R.U32.HI UR35, URZ, UR29, UR35 ;  /* 0x0000001dff237299 */ /* 0x000fe40008011623 */
[----:B---3--:R-:W-:Y:S02]  /*3f10*/  USHF.R.U32.HI UR34, URZ, UR38, UR34 ;  /* 0x00000026ff227299 */ /* 0x008fe40008011622 */
[----:B------:R-:W-:Y:S02]  /*3f20*/  UISETP.NE.AND UP0, UPT, UR30, 0x1, UPT ;  /* 0x000000011e00788c */ /* 0x000fe4000bf05270 */
[----:B------:R-:W-:-:S11]  /*3f30*/  UISETP.NE.AND UP3, UPT, UR4, 0x1, UPT ;  /* 0x000000010400788c */ /* 0x000fd6000bf65270 */
.L_x_83:
[C---:B------:R-:W-:Y:S02]  /*3f40*/  LEA R3, R10.reuse, UR17, 0x3 ;  /* 0x000000110a037c11 */ /* 0x040fe4000f8e18ff */
[----:B------:R-:W-:Y:S02]  /*3f50*/  SHF.L.U32 R0, R9, 0x1f, RZ ;  /* 0x0000001f09007819 */ /* 0x000fe400000006ff */
[----:B------:R-:W-:Y:S02]  /*3f60*/  LEA R4, R10, UR17, 0x4 ;  /* 0x000000110a047c11 */ /* 0x000fe4000f8e20ff */
[----:B--2---:R-:W2:Y:S02]  /*3f70*/  SYNCS.PHASECHK.TRANS64.TRYWAIT P0, [R3+URZ+0x70], R0 ;  /* 0x00007000030075a7 */ /* 0x004ea400080011ff */
[----:B--2---:R-:W-:Y:S05]  /*3f80*/  @!P0 BRA `(.L_x_76) ;  /* 0x0000002c00d08947 */ /* 0x004fea0003800000 */
.L_x_132:
[----:B------:R-:W3:Y:S01]  /*3f90*/  LDS.128 R4, [R4+0x100] ;  /* 0x0001000004047984 */ /* 0x000ee20000000c00 */
[----:B------:R-:W-:Y:S01]  /*3fa0*/  UISETP.GE.AND UP0, UPT, UR42, 0x1, UPT ;  /* 0x000000012a00788c */ /* 0x000fe2000bf06270 */
[----:B------:R-:W-:Y:S01]  /*3fb0*/  @!PT LDS RZ, [RZ] ;  /* 0x00000000fffff984 */ /* 0x000fe20000000800 */
[----:B------:R-:W-:Y:S01]  /*3fc0*/  @!PT LDS RZ, [RZ] ;  /* 0x00000000fffff984 */ /* 0x000fe20000000800 */
[----:B------:R-:W-:Y:S01]  /*3fd0*/  @!PT LDS RZ, [RZ] ;  /* 0x00000000fffff984 */ /* 0x000fe20000000800 */
[----:B------:R-:W-:Y:S01]  /*3fe0*/  @!PT LDS RZ, [RZ] ;  /* 0x00000000fffff984 */ /* 0x000fe20000000800 */
[----:B------:R4:W-:Y:S06]  /*3ff0*/  MEMBAR.ALL.CTA ;  /* 0x0000000000007992 */ /* 0x0009ec0000008000 */
[----:B----4-:R-:W4:Y:S01]  /*4000*/  FENCE.VIEW.ASYNC.S ;  /* 0x00000000000073c6 */ /* 0x010f220000000000 */
[----:B---3--:R-:W-:Y:S11]  /*4010*/  LOP3.LUT P0, RZ, R6, 0x1, RZ, 0xc0, !PT ;  /* 0x0000000106ff7812 */ /* 0x008ff6000780c0ff */
[----:B------:R-:W-:Y:S02]  /*4020*/  @!UPT UIADD3 URZ, UPT, UPT, URZ, URZ, URZ ;  /* 0x000000fffffff290 */ /* 0x000fe4000fffe0ff */
[----:B----4-:R-:W-:Y:S01]  /*4030*/  VOTEU.ANY UP2, P0 ;  /* 0x0000000000ff7886 */ /* 0x010fe20000040100 */
[----:B------:R-:W-:Y:S11]  /*4040*/  PLOP3.LUT P0, PT, PT, PT, UP2, 0x80, 0x8 ;  /* 0x000000000008781c */ /* 0x000ff60003f0f028 */
[----:B------:R-:W-:Y:S02]  /*4050*/  @!UPT UIADD3 URZ, UPT, UPT, URZ, URZ, URZ ;  /* 0x000000fffffff290 */ /* 0x000fe4000fffe0ff */
[----:B--2---:R-:W-:Y:S02]  /*4060*/  @P0 SHF.R.U32.HI R0, RZ, 0x10, R5 ;  /* 0x00000010ff000819 */ /* 0x004fe40000011605 */
[----:B------:R-:W-:Y:S02]  /*4070*/  @P0 MOV R2, R4 ;  /* 0x0000000400020202 */ /* 0x000fe40000000f00 */
[----:B------:R-:W-:Y:S01]  /*4080*/  @P0 R2UR UR4, R0 ;  /* 0x00000000000402ca */ /* 0x000fe200000e0000 */
[----:B------:R-:W-:Y:S01]  /*4090*/  VIADD R0, R3, 0x80 ;  /* 0x0000008003007836 */ /* 0x000fe20000000000 */
[----:B------:R-:W-:Y:S02]  /*40a0*/  @P0 LOP3.LUT R4, R5, 0xffff, RZ, 0xc0, !PT ;  /* 0x0000ffff05040812 */ /* 0x000fe400078ec0ff */
[----:B------:R-:W-:Y:S02]  /*40b0*/  @P0 R2UR UR6, R2 ;  /* 0x00000000020602ca */ /* 0x000fe400000e0000 */
[----:B------:R-:W-:Y:S02]  /*40c0*/  PRMT R0, RZ, 0x654, R0 ;  /* 0x00000654ff007816 */ /* 0x000fe40000000000 */
[----:B------:R-:W-:Y:S02]  /*40d0*/  @P0 R2UR UR5, R4 ;  /* 0x00000000040502ca */ /* 0x000fe400000e0000 */
[----:B------:R2:W-:Y:S03]  /*40e0*/  SYNCS.ARRIVE.TRANS64.RED.A1T0 RZ, [R0+URZ], RZ ;  /* 0x000000ff00ff79a7 */ /* 0x0005e600081004ff */
[----:B------:R-:W-:Y:S04]  /*40f0*/  @UP2 UMOV UR25, UR4 ;  /* 0x0000000400192c82 */ /* 0x000fe80008000000 */
[----:B------:R-:W-:Y:S04]  /*4100*/  @UP2 UMOV UR13, UR6 ;  /* 0x00000006000d2c82 */ /* 0x000fe80008000000 */
[----:B------:R-:W-:Y:S01]  /*4110*/  @UP2 UMOV UR7, UR5 ;  /* 0x0000000500072c82 */ /* 0x000fe20008000000 */
[----:B------:R-:W-:Y:S05]  /*4120*/  BRA.U !UP0, `(.L_x_77) ;  /* 0x0000000108c07547 */ /* 0x000fea000b800000 */
[----:B------:R-:W-:Y:S02]  /*4130*/  UIMAD.WIDE.U32 UR10, UR7, UR31, URZ ;  /* 0x0000001f070a72a5 */ /* 0x000fe4000f8e00ff */
[----:B------:R-:W-:Y:S02]  /*4140*/  UP2UR UR12, UPR, URZ, 0x4 ;  /* 0x00000004ff0c7883 */ /* 0x000fe40008000000 */
[----:B------:R-:W-:Y:S02]  /*4150*/  UISETP.NE.AND UP2, UPT, UR30, 0x1, UPT ;  /* 0x000000011e00788c */ /* 0x000fe4000bf45270 */
[----:B------:R-:W-:Y:S02]  /*4160*/  UIMAD.WIDE.U32 UR18, UR13, UR28, URZ ;  /* 0x0000001c0d1272a5 */ /* 0x000fe4000f8e00ff */
[----:B------:R-:W-:Y:S02]  /*4170*/  USEL UR4, UR32, UR34, !UP2 ;  /* 0x0000002220047287 */ /* 0x000fe4000d000000 */
[----:B------:R-:W-:Y:S02]  /*4180*/  UISETP.NE.AND UP0, UPT, UR16, 0x1, UPT ;  /* 0x000000011000788c */ /* 0x000fe4000bf05270 */
[----:B------:R-:W-:Y:S02]  /*4190*/  UP2UR UR24, UPR, URZ, 0x2 ;  /* 0x00000002ff187883 */ /* 0x000fe40008000000 */
[----:B------:R-:W-:Y:S02]  /*41a0*/  UISETP.NE.AND UP1, UPT, UR42, 0x1, UPT ;  /* 0x000000012a00788c */ /* 0x000fe4000bf25270 */
[----:B-1----:R-:W-:Y:S02]  /*41b0*/  UIMAD.WIDE.U32 UR20, UR4, UR14, URZ ;  /* 0x0000000e041472a5 */ /* 0x002fe4000f8e00ff */
[----:B------:R-:W-:Y:S01]  /*41c0*/  USEL UR8, UR33, UR35, !UP0 ;  /* 0x0000002321087287 */ /* 0x000fe2000c000000 */
[----:B------:R-:W-:Y:S02]  /*41d0*/  UMOV UR5, UR11 ;  /* 0x0000000b00057c82 */ /* 0x000fe40008000000 */
[----:B------:R-:W-:Y:S02]  /*41e0*/  USHF.R.U32.HI UR6, URZ, UR38, UR5 ;  /* 0x00000026ff067299 */ /* 0x000fe40008011605 */
[----:B------:R-:W-:Y:S02]  /*41f0*/  UIMAD.WIDE.U32 UR22, UR8, UR14, URZ ;  /* 0x0000000e081672a5 */ /* 0x000fe4000f8e00ff */
[----:B------:R-:W-:Y:S02]  /*4200*/  USEL UR6, UR7, UR6, !UP2 ;  /* 0x0000000607067287 */ /* 0x000fe4000d000000 */
[----:B------:R-:W-:Y:S02]  /*4210*/  UISETP.NE.AND UP2, UPT, UR12, URZ, UPT ;  /* 0x000000ff0c00728c */ /* 0x000fe4000bf45270 */
[----:B------:R-:W-:Y:S01]  /*4220*/  UIMAD.WIDE.U32 UR10, UR6, UR14, URZ ;  /* 0x0000000e060a72a5 */ /* 0x000fe2000f8e00ff */
[----:B------:R-:W-:Y:S02]  /*4230*/  UMOV UR5, UR19 ;  /* 0x0000001300057c82 */ /* 0x000fe40008000000 */
[----:B------:R-:W-:Y:S03]  /*4240*/  USHF.R.U32.HI UR9, URZ, UR29, UR5 ;  /* 0x0000001dff097299 */ /* 0x000fe60008011605 */
[----:B------:R-:W-:Y:S02]  /*4250*/  UMOV UR5, UR21 ;  /* 0x0000001500057c82 */ /* 0x000fe40008000000 */
[----:B------:R-:W-:Y:S03]  /*4260*/  @UP1 USHF.R.U32.HI UR4, URZ, UR15, UR5 ;  /* 0x0000000fff041299 */ /* 0x000fe60008011605 */
[----:B------:R-:W-:Y:S01]  /*4270*/  UMOV UR5, UR23 ;  /* 0x0000001700057c82 */ /* 0x000fe20008000000 */
[----:B------:R-:W-:Y:S02]  /*4280*/  UIMAD UR4, UR42, UR4, URZ ;  /* 0x000000042a0472a4 */ /* 0x000fe4000f8e02ff */
[----:B------:R-:W-:Y:S02]  /*4290*/  @UP1 USHF.R.U32.HI UR8, URZ, UR15, UR5 ;  /* 0x0000000fff081299 */ /* 0x000fe40008011605 */
[----:B------:R-:W-:Y:S02]  /*42a0*/  USEL UR5, UR13, UR9, !UP0 ;  /* 0x000000090d057287 */ /* 0x000fe4000c000000 */
[----:B------:R-:W-:Y:S02]  /*42b0*/  UIMAD UR9, UR42, UR8, URZ ;  /* 0x000000082a0972a4 */ /* 0x000fe4000f8e02ff */
[----:B------:R-:W-:Y:S03]  /*42c0*/  UISETP.GE.AND UP0, UPT, UR6, UR4, UPT ;  /* 0x000000040600728c */ /* 0x000fe6000bf06270 */
[----:B------:R-:W-:Y:S01]  /*42d0*/  UMOV UR4, UR11 ;  /* 0x0000000b00047c82 */ /* 0x000fe20008000000 */
[----:B------:R-:W-:Y:S02]  /*42e0*/  UISETP.GE.OR UP0, UPT, UR5, UR9, UP0 ;  /* 0x000000090500728c */ /* 0x000fe40008706670 */
[----:B------:R-:W-:Y:S02]  /*42f0*/  USHF.R.U32.HI UR4, URZ, UR15, UR4 ;  /* 0x0000000fff047299 */ /* 0x000fe40008011604 */
[----:B------:R-:W-:Y:S02]  /*4300*/  UIMAD.WIDE.U32 UR10, UR5, UR14, URZ ;  /* 0x0000000e050a72a5 */ /* 0x000fe4000f8e00ff */
[----:B------:R-:W-:Y:S04]  /*4310*/  USEL UR12, UR6, UR4, !UP1 ;  /* 0x00000004060c7287 */ /* 0x000fe8000c800000 */
[----:B------:R-:W-:Y:S01]  /*4320*/  UIADD3 UR9, UPT, UPT, -UR12, URZ, URZ ;  /* 0x000000ff0c097290 */ /* 0x000fe2000fffe1ff */
[----:B------:R-:W-:Y:S02]  /*4330*/  @!UP0 UMOV UR4, UR11 ;  /* 0x0000000b00048c82 */ /* 0x000fe40008000000 */
[----:B------:R-:W-:Y:S02]  /*4340*/  @!UP0 USHF.R.U32.HI UR4, URZ, UR15, UR4 ;  /* 0x0000000fff048299 */ /* 0x000fe40008011604 */
[----:B------:R-:W-:Y:S02]  /*4350*/  UIMAD UR9, UR42, UR9, UR6 ;  /* 0x000000092a0972a4 */ /* 0x000fe4000f8e0206 */
[----:B------:R-:W-:Y:S02]  /*4360*/  @!UP0 USEL UR4, UR5, UR4, !UP1 ;  /* 0x0000000405048287 */ /* 0x000fe4000c800000 */
[----:B------:R-:W-:Y:S02]  /*4370*/  UISETP.NE.AND UP1, UPT, UR24, URZ, UPT ;  /* 0x000000ff1800728c */ /* 0x000fe4000bf25270 */
[----:B------:R-:W-:Y:S02]  /*4380*/  @!UP0 UIMAD UR9, UR8, UR9, UR4 ;  /* 0x00000009080982a4 */ /* 0x000fe4000f8e0204 */
[----:B------:R-:W-:Y:S02]  /*4390*/  @!UP0 UIADD3 UR10, UPT, UPT, UR12, -UR4, URZ ;  /* 0x800000040c0a8290 */ /* 0x000fe4000fffe0ff */
[----:B------:R-:W-:Y:S02]  /*43a0*/  UIADD3 UR4, UPT, UPT, -UR5, URZ, URZ ;  /* 0x000000ff05047290 */ /* 0x000fe4000fffe1ff */
[----:B------:R-:W-:Y:S02]  /*43b0*/  UIADD3 UR8, UPT, UPT, -UR6, URZ, URZ ;  /* 0x000000ff06087290 */ /* 0x000fe4000fffe1ff */
[----:B------:R-:W-:Y:S02]  /*43c0*/  @!UP0 UIMAD UR6, UR10, UR42, UR5 ;  /* 0x0000002a0a0682a4 */ /* 0x000fe4000f8e0205 */
[----:B------:R-:W-:Y:S02]  /*43d0*/  UIMAD UR13, UR16, UR4, UR13 ;  /* 0x00000004100d72a4 */ /* 0x000fe4000f8e020d */
[----:B------:R-:W-:Y:S01]  /*43e0*/  UIMAD UR7, UR30, UR8, UR7 ;  /* 0x000000081e0772a4 */ /* 0x000fe2000f8e0207 */
[----:B------:R-:W-:Y:S02]  /*43f0*/  @!UP0 UMOV UR5, UR9 ;  /* 0x0000000900058c82 */ /* 0x000fe40008000000 */
[----:B------:R-:W-:Y:S02]  /*4400*/  UIMAD UR13, UR5, UR16, UR13 ;  /* 0x00000010050d72a4 */ /* 0x000fe4000f8e020d */
[----:B------:R-:W-:Y:S11]  /*4410*/  UIMAD UR7, UR6, UR30, UR7 ;  /* 0x0000001e060772a4 */ /* 0x000ff6000f8e0207 */
[----:B------:R-:W-:Y:S01]  /*4420*/  @!UPT UIADD3 URZ, UPT, UPT, URZ, URZ, URZ ;  /* 0x000000fffffff290 */ /* 0x000fe2000fffe0ff */
.L_x_77:
[----:B------:R-:W3:Y:S01]  /*4430*/  @!UP3 LDCU.128 UR20, c[0x0][0xb10] ;  /* 0x00016200ff14b7ac */ /* 0x000ee20008000c00 */
[----:B------:R-:W-:Y:S02]  /*4440*/  ISETP.NE.U32.AND P0, PT, RZ, UR26, PT ;  /* 0x0000001aff007c0c */ /* 0x000fe4000bf05070 */
[----:B------:R-:W-:Y:S02]  /*4450*/  SHF.L.U32 R2, R11, 0x1f, RZ ;  /* 0x0000001f0b027819 */ /* 0x000fe400000006ff */
[----:B------:R-:W-:Y:S01]  /*4460*/  ISETP.NE.AND.EX P0, PT, RZ, UR27, PT, P0 ;  /* 0x0000001bff007c0c */ /* 0x000fe2000bf05300 */
[----:B------:R-:W4:Y:S01]  /*4470*/  @!UP3 LDCU UR5, c[0x0][0xb0c] ;  /* 0x00016180ff05b7ac */ /* 0x000f220008000800 */
[----:B---3--:R-:W-:Y:S07]  /*4480*/  UIMAD.WIDE.U32 UR8, UR13, UR20, URZ ;  /* 0x000000140d0872a5 */ /* 0x008fee000f8e00ff */
[----:B------:R-:W-:Y:S01]  /*4490*/  @!UP3 UMOV UR4, UR9 ;  /* 0x000000090004bc82 */ /* 0x000fe20008000000 */
[----:B----4-:R-:W-:Y:S02]  /*44a0*/  @!UP3 UISETP.NE.AND UP0, UPT, UR5, 0x1, UPT ;  /* 0x000000010500b88c */ /* 0x010fe4000bf05270 */
[----:B------:R-:W-:Y:S02]  /*44b0*/  @!UP3 USHF.R.U32.HI UR4, URZ, UR21, UR4 ;  /* 0x00000015ff04b299 */ /* 0x000fe40008011604 */
[----:B------:R-:W-:Y:S02]  /*44c0*/  UIMAD.WIDE.U32 UR8, UR7, UR23, URZ ;  /* 0x00000017070872a5 */ /* 0x000fe4000f8e00ff */
[----:B------:R-:W-:Y:S02]  /*44d0*/  @!UP3 USEL UR10, UR13, UR4, !UP0 ;  /* 0x000000040d0ab287 */ /* 0x000fe4000c000000 */
[----:B------:R-:W-:Y:S03]  /*44e0*/  @!UP3 UISETP.NE.AND UP0, UPT, UR22, 0x1, UPT ;  /* 0x000000011600b88c */ /* 0x000fe6000bf05270 */
[----:B------:R-:W-:Y:S02]  /*44f0*/  @!UP3 UMOV UR6, UR9 ;  /* 0x000000090006bc82 */ /* 0x000fe40008000000 */
[----:B------:R-:W3:Y:S02]  /*4500*/  @!UP3 LDCU UR4, c[0x0][0xb20] ;  /* 0x00016400ff04b7ac */ /* 0x000ee40008000800 */
[----:B---3--:R-:W-:Y:S04]  /*4510*/  @!UP3 USHF.R.U32.HI UR6, URZ, UR4, UR6 ;  /* 0x00000004ff06b299 */ /* 0x008fe80008011606 */
[----:B------:R-:W-:Y:S04]  /*4520*/  @!UP3 USEL UR6, UR7, UR6, !UP0 ;  /* 0x000000060706b287 */ /* 0x000fe8000c000000 */
[----:B------:R-:W-:Y:S02]  /*4530*/  @!UP3 UIADD3 UR4, UPT, UPT, -UR10, UR6, URZ ;  /* 0x000000060a04b290 */ /* 0x000fe4000fffe1ff */
[----:B------:R-:W-:Y:S02]  /*4540*/  @!UP3 UIADD3 UR6, UPT, UPT, UR10, -UR6, URZ ;  /* 0x800000060a06b290 */ /* 0x000fe4000fffe0ff */
[----:B------:R-:W-:Y:S02]  /*4550*/  @!UP3 UIMAD UR13, UR4, UR5, UR13 ;  /* 0x00000005040db2a4 */ /* 0x000fe4000f8e020d */
[----:B------:R-:W-:Y:S01]  /*4560*/  @!UP3 UIMAD UR7, UR6, UR22, UR7 ;  /* 0x000000160607b2a4 */ /* 0x000fe2000f8e0207 */
[----:B------:R-:W-:Y:S11]  /*4570*/  BRA.U UP4, `(.L_x_78) ;  /* 0x0000000104107547 */ /* 0x000ff6000b800000 */
[----:B------:R-:W-:Y:S04]  /*4580*/  MOV R3, UR37 ;  /* 0x0000002500037c02 */ /* 0x000fe80008000f00 */
[----:B------:R-:W-:Y:S04]  /*4590*/  SHF.L.U32 R3, R3, 0x1f, RZ ;  /* 0x0000001f03037819 */ /* 0x000fe800000006ff */
[----:B------:R-:W3:Y:S02]  /*45a0*/  SYNCS.PHASECHK.TRANS64.TRYWAIT P1, [UR17+0x68], R3 ;  /* 0x00006803ff0075a7 */ /* 0x000ee40008021111 */
[----:B---3--:R-:W-:Y:S05]  /*45b0*/  @!P1 BRA `(.L_x_79) ;  /* 0x0000002800589947 */ /* 0x008fea0003800000 */
.L_x_78:
[----:B------:R-:W-:Y:S05]  /*45c0*/  BRA.U !UP6, `(.L_x_80) ;  /* 0x000000010e387547 */ /* 0x000fea000b800000 */
[----:B------:R-:W-:Y:S01]  /*45d0*/  UPLOP3.LUT UP1, UPT, UPT, UPT, UP5, 0x80, 0x8 ;  /* 0x000000000008789c */ /* 0x000fe20003f2f050 */
[----:B--2---:R-:W-:Y:S01]  /*45e0*/  HFMA2 R0, -RZ, RZ, 0, 5.9604644775390625e-08 ;  /* 0x00000001ff007431 */ /* 0x004fe200000001ff */
[----:B------:R-:W2:Y:S01]  /*45f0*/  LDCU.64 UR8, c[0x0][0x358] ;  /* 0x00006b00ff0877ac */ /* 0x000ea20008000a00 */
[----:B------:R-:W-:Y:S03]  /*4600*/  IMAD.MOV.U32 R79, RZ, RZ, 0x1 ;  /* 0x00000001ff4f7424 */ /* 0x000fe600078e00ff */
[----:B------:R-:W-:Y:S05]  /*4610*/  PLOP3.LUT P1, PT, PT, PT, UP1, 0x80, 0x8 ;  /* 0x000000000008781c */ /* 0x000fea0003f2f018 */
[----:B------:R-:W3:Y:S01]  /*4620*/  @UP1 LDCU.64 UR4, c[0x0][0x888] ;  /* 0x00011100ff0417ac */ /* 0x000ee20008000a00 */
[----:B------:R-:W-:Y:S07]  /*4630*/  @UP1 UIMAD UR6, UR36, UR26, URZ ;  /* 0x0000001a240612a4 */ /* 0x000fee000f8e02ff */
[----:B------:R-:W-:Y:S01]  /*4640*/  @!P1 PRMT R79, R0, 0x7610, R79 ;  /* 0x00007610004f9816 */ /* 0x000fe2000000004f */
[----:B---3--:R-:W-:Y:S06]  /*4650*/  @UP1 UIMAD.WIDE UR4, UR6, 0x4, UR4 ;  /* 0x00000004060418a5 */ /* 0x008fec000f8e0204 */
[----:B------:R-:W-:Y:S01]  /*4660*/  IMAD.U32 R4, RZ, RZ, UR4 ;  /* 0x00000004ff047e24 */ /* 0x000fe2000f8e00ff */
[----:B------:R-:W-:Y:S04]  /*4670*/  MOV R5, UR5 ;  /* 0x0000000500057c02 */ /* 0x000fe80008000f00 */
[----:B------:R-:W3:Y:S01]  /*4680*/  @!UP1 LDCU UR4, c[0x0][0x880] ;  /* 0x00011000ff0497ac */ /* 0x000ee20008000800 */
[----:B--2--5:R4:W5:Y:S02]  /*4690*/  @P1 LDG.E R39, desc[UR8][R4.64] ;  /* 0x0000000804271981 */ /* 0x024964000c1e1900 */
[----:B---34-:R-:W-:Y:S07]  /*46a0*/  @!P1 IMAD.U32 R39, RZ, RZ, UR4 ;  /* 0x00000004ff279e24 */ /* 0x018fee000f8e00ff */
.L_x_80:
[----:B-----5:R-:W-:Y:S01]  /*46b0*/  @!P0 FSETP.EQ.AND P2, PT, R39, RZ, PT ;  /* 0x000000ff2700820b */ /* 0x020fe20003f42000 */
[----:B------:R-:W-:Y:S01]  /*46c0*/  @!UPT UIADD3 URZ, UPT, UPT, URZ, URZ, URZ ;  /* 0x000000fffffff290 */ /* 0x000fe2000fffe0ff */
[----:B------:R-:W-:Y:S11]  /*46d0*/  @!P0 BRA `(.L_x_81) ;  /* 0x0000000000148947 */ /* 0x000ff60003800000 */
[----:B------:R-:W-:Y:S02]  /*46e0*/  LOP3.LUT P0, RZ, R79, 0xff, RZ, 0xc0, !PT ;  /* 0x000000ff4fff7812 */ /* 0x000fe4000780c0ff */
[----:B------:R-:W-:Y:S04]  /*46f0*/  PLOP3.LUT P2, PT, PT, PT, UP1, 0x80, 0x8 ;  /* 0x000000000008781c */ /* 0x000fe80003f4f018 */
[----:B------:R-:W-:Y:S07]  /*4700*/  PLOP3.LUT P2, PT, P2, PT, PT, 0x8, 0x80 ;  /* 0x000000000080781c */ /* 0x000fee000174e170 */
[----:B------:R-:W-:Y:S11]  /*4710*/  @P0 FSETP.EQ.AND P2, PT, R39, RZ, PT ;  /* 0x000000ff2700020b */ /* 0x000ff60003f42000 */
[----:B------:R-:W-:Y:S02]  /*4720*/  @!UPT UIADD3 URZ, UPT, UPT, URZ, URZ, URZ ;  /* 0x000000fffffff290 */ /* 0x000fe4000fffe0ff */
.L_x_81:
[----:B------:R-:W3:Y:S01]  /*4730*/  SYNCS.PHASECHK.TRANS64.TRYWAIT P0, [UR17+0x58], R2 ;  /* 0x00005802ff0075a7 */ /* 0x000ee20008001111 */
[----:B------:R-:W-:Y:S02]  /*4740*/  ELECT P1, URZ, PT ;  /* 0x0000000000ff782f */ /* 0x000fe40003820000 */
[----:B------:R-:W-:Y:S01]  /*4750*/  IADD3 R10, PT, PT, R10, 0x1, RZ ;  /* 0x000000010a0a7810 */ /* 0x000fe20007ffe0ff */
[----:B---3--:R-:W-:Y:S10]  /*4760*/  @!P0 BRA `(.L_x_82) ;  /* 0x0000002800048947 */ /* 0x008ff40003800000 */
.L_x_135:
[----:B------:R-:W-:Y:S01]  /*4770*/  PLOP3.LUT P1, PT, P2, P1, PT, 0xf2, 0x2f ;  /* 0x00000000002f781c */ /* 0x000fe20001723e72 */
[----:B------:R-:W-:Y:S01]  /*4780*/  UMOV UR18, 0x0 ;  /* 0x0000000000127882 */ /* 0x000fe20000000000 */
[----:B------:R-:W-:Y:S01]  /*4790*/  UMOV UR19, 0x10000000 ;  /* 0x1000000000137882 */ /* 0x000fe20000000000 */
[----:B------:R-:W-:Y:S01]  /*47a0*/  UMOV UR12, UR36 ;  /* 0x00000024000c7c82 */ /* 0x000fe20008000000 */
[----:B------:R-:W-:Y:S01]  /*47b0*/  LOP3.LUT R11, R11, 0x1, RZ, 0x3c, !PT ;  /* 0x000000010b0b7812 */ /* 0x000fe200078e3cff */
[----:B------:R-:W-:Y:S01]  /*47c0*/  UMOV UR36, UR25 ;  /* 0x0000001900247c82 */ /* 0x000fe20008000000 */
[----:B------:R-:W-:Y:S07]  /*47d0*/  UPLOP3.LUT UP4, UPT, UPT, UPT, UPT, 0x80, 0x8 ;  /* 0x000000000008789c */ /* 0x000fee0003f8f070 */
[----:B--2---:R-:W-:Y:S01]  /*47e0*/  @!P1 IADD3 R2, P0, PT, R12, 0x580, RZ ;  /* 0x000005800c029810 */ /* 0x004fe20007f1e0ff */
[----:B------:R-:W-:Y:S03]  /*47f0*/  VOTEU.ALL UP0, P1 ;  /* 0x0000000000ff7886 */ /* 0x000fe60000800000 */
[----:B------:R-:W-:Y:S01]  /*4800*/  @!P1 R2UR UR5, R2 ;  /* 0x00000000020592ca */ /* 0x000fe200000e0000 */
[----:B------:R-:W-:Y:S01]  /*4810*/  @!P1 IMAD.X R0, RZ, RZ, R13, P0 ;  /* 0x000000ffff009224 */ /* 0x000fe200000e060d */
[----:B------:R-:W-:Y:S01]  /*4820*/  @!UP0 USHF.L.U32 UR10, UR45, 0x6, URZ ;  /* 0x000000062d0a8899 */ /* 0x000fe200080006ff */
[----:B------:R-:W-:Y:S01]  /*4830*/  ISETP.NE.AND P0, PT, R10, 0x2, PT ;  /* 0x000000020a00780c */ /* 0x000fe20003f05270 */
[----:B------:R-:W-:Y:S02]  /*4840*/  @!UP0 USHF.L.U32 UR11, UR46, 0x6, URZ ;  /* 0x000000062e0b8899 */ /* 0x000fe400080006ff */
[----:B------:R-:W-:Y:S01]  /*4850*/  @!P1 R2UR UR4, R0 ;  /* 0x00000000000492ca */ /* 0x000fe200000e0000 */
[----:B------:R-:W-:Y:S01]  /*4860*/  @!UP0 UIADD3 UR8, UPT, UPT, UR17, 0x200, URZ ;  /* 0x0000020011088890 */ /* 0x000fe2000fffe0ff */
[----:B------:R-:W-:Y:S01]  /*4870*/  SEL R0, RZ, 0x1, P0 ;  /* 0x00000001ff007807 */ /* 0x000fe20000000000 */
[----:B------:R-:W-:Y:S01]  /*4880*/  @!UP0 UIADD3 UR9, UPT, UPT, UR17, 0x50, URZ ;  /* 0x0000005011098890 */ /* 0x000fe2000fffe0ff */
[----:B------:R-:W-:Y:S01]  /*4890*/  SEL R10, R10, RZ, P0 ;  /* 0x000000ff0a0a7207 */ /* 0x000fe20000000000 */
[----:B------:R-:W-:Y:S01]  /*48a0*/  VOTEU.ALL UP0, P1 ;  /* 0x0000000000ff7886 */ /* 0x000fe20000800000 */
[----:B------:R-:W-:Y:S01]  /*48b0*/  LOP3.LUT R9, R9, R0, RZ, 0x3c, !PT ;  /* 0x0000000009097212 */ /* 0x000fe200078e3cff */
[----:B------:R-:W-:Y:S01]  /*48c0*/  IMAD.U32 R2, RZ, RZ, UR5 ;  /* 0x00000005ff027e24 */ /* 0x000fe2000f8e00ff */
[----:B------:R-:W-:Y:S02]  /*48d0*/  UIADD3 UR45, UPT, UPT, UR7, UR57, URZ ;  /* 0x00000039072d7290 */ /* 0x000fe4000fffe0ff */
[----:B------:R-:W-:Y:S03]  /*48e0*/  UIADD3 UR46, UPT, UPT, UR13, UR60, URZ ;  /* 0x0000003c0d2e7290 */ /* 0x000fe6000fffe0ff */
[----:B------:R-:W-:Y:S01]  /*48f0*/  IMAD.U32 R3, RZ, RZ, UR4 ;  /* 0x00000004ff037e24 */ /* 0x000fe2000f8e00ff */
[----:B------:R-:W-:Y:S04]  /*4900*/  @!P1 R2UR UR4, R2 ;  /* 0x00000000020492ca */ /* 0x000fe800000e0000 */
[----:B------:R-:W-:Y:S11]  /*4910*/  @!P1 R2UR UR5, R3 ;  /* 0x00000000030592ca */ /* 0x000ff600000e0000 */
[----:B------:R-:W-:Y:S02]  /*4920*/  @!UPT UIADD3 URZ, UPT, UPT, URZ, URZ, URZ ;  /* 0x000000fffffff290 */ /* 0x000fe4000fffe0ff */
[----:B------:R2:W-:Y:S01]  /*4930*/  @!UP0 UTMALDG.3D [UR8], [UR4], desc[UR18] ;  /* 0x00001208040085b4 */ /* 0x0005e20008011000 */
[----:B------:R2:W-:Y:S01]  /*4940*/  @!P1 SYNCS.ARRIVE.TRANS64.RED.A0TR RZ, [UR17+0x50], R8 ;  /* 0x00005008ffff99a7 */ /* 0x0005e20008300411 */
[----:B------:R-:W-:Y:S01]  /*4950*/  SYNCS.ARRIVE.TRANS64.RED.A1T0 RZ, [UR48], RZ ;  /* 0x000000ffffff79a7 */ /* 0x000fe20008100430 */
[----:B------:R-:W-:Y:S05]  /*4960*/  BRA.U UP2, `(.L_x_83) ;  /* 0xfffffff502747547 */ /* 0x000fea000b83ffff */
[----:B------:R-:W-:Y:S07]  /*4970*/  MOV R0, UR17 ;  /* 0x0000001100007c02 */ /* 0x000fee0008000f00 */
.L_x_84:
[----:B---3--:R-:W-:-:S04]  /*4980*/  SHF.L.U32 R2, R11, 0x1f, RZ ;  /* 0x0000001f0b027819 */ /* 0x008fc800000006ff */
[----:B------:R3:W4:Y:S03]  /*4990*/  SYNCS.PHASECHK.TRANS64.TRYWAIT P0, [R0+URZ+0x58], R2 ;  /* 0x00005802000075a7 */ /* 0x00072600080011ff */
[----:B----4-:R-:W-:Y:S05]  /*49a0*/  @!P0 NANOSLEEP.SYNCS 0x989680 ;  /* 0x009896800000895d */ /* 0x010fea0003900000 */
[----:B------:R-:W4:Y:S02]  /*49b0*/  @!P0 SYNCS.PHASECHK.TRANS64 P0, [R0+URZ+0x58], R2 ;  /* 0x00005802000085a7 */ /* 0x000f2400080010ff */
[----:B-12-4-:R-:W-:Y:S05]  /*49c0*/  @P0 EXIT ;  /* 0x000000000000094d */ /* 0x016fea0003800000 */
[----:B------:R-:W-:Y:S05]  /*49d0*/  BRA `(.L_x_84) ;  /* 0xfffffffc00e87947 */ /* 0x000fea000383ffff */
.L_x_75:
[----:B------:R-:W-:-:S06]  /*49e0*/  UISETP.GE.AND UP0, UPT, UR18, 0x4, UPT ;  /* 0x000000041200788c */ /* 0x000fcc000bf06270 */
[----:B------:R-:W-:-:S13]  /*49f0*/  PLOP3.LUT P0, PT, PT, PT, UP0, 0x80, 0x8 ;  /* 0x000000000008781c */ /* 0x000fda0003f0f008 */
[----:B-1----:R-:W-:Y:S05]  /*4a00*/  @!P0 EXIT ;  /* 0x000000000000894d */ /* 0x002fea0003800000 */
[----:B------:R-:W-:Y:S01]  /*4a10*/  BAR.SYNC.DEFER_BLOCKING 0x6, 0xa0 ;  /* 0x0182800000007b1d */ /* 0x000fe20000010000 */
[C---:B------:R-:W-:Y:S02]  /*4a20*/  IMAD.SHL.U32 R7, R76.reuse, 0x40, RZ ;  /* 0x000000404c077824 */ /* 0x040fe400078e00ff */
[----:B------:R-:W-:Y:S02]  /*4a30*/  HFMA2 R81, -RZ, RZ, 0, 0 ;  /* 0x00000000ff517431 */ /* 0x000fe400000001ff */
[C---:B------:R-:W-:Y:S01]  /*4a40*/  IMAD.SHL.U32 R4, R76.reuse, 0x20, RZ ;  /* 0x000000204c047824 */ /* 0x040fe200078e00ff */
[----:B------:R-:W-:Y:S01]  /*4a50*/  CS2R R82, SRZ ;  /* 0x0000000000527805 */ /* 0x000fe2000001ff00 */
[----:B------:R-:W-:Y:S01]  /*4a60*/  IMAD.SHL.U32 R6, R76, 0x2, RZ ;  /* 0x000000024c067824 */ /* 0x000fe200078e00ff */
[----:B------:R-:W-:Y:S01]  /*4a70*/  UMOV UR44, 0x400 ;  /* 0x00000400002c7882 */ /* 0x000fe20000000000 */
[----:B------:R-:W-:Y:S01]  /*4a80*/  LOP3.LUT R5, R7, 0x180, RZ, 0xc0, !PT ;  /* 0x0000018007057812 */ /* 0x000fe200078ec0ff */
[----:B------:R-:W-:Y:S01]  /*4a90*/  ULEA UR44, UR48, UR44, 0x18 ;  /* 0x0000002c302c7291 */ /* 0x000fe2000f8ec0ff */
[----:B------:R-:W-:Y:S01]  /*4aa0*/  LOP3.LUT R4, R4, 0xc00, RZ, 0xc0, !PT ;  /* 0x00000c0004047812 */ /* 0x000fe200078ec0ff */
[----:B------:R-:W1:Y:S01]  /*4ab0*/  LDC.64 R72, c[0x0][0x888] ;  /* 0x00022200ff487b82 */ /* 0x000e620000000a00 */
[----:B------:R-:W-:Y:S01]  /*4ac0*/  LOP3.LUT R6, R5, 0x20, R6, 0xf8, !PT ;  /* 0x0000002005067812 */ /* 0x000fe200078ef806 */
[----:B------:R-:W-:Y:S01]  /*4ad0*/  IMAD.SHL.U32 R5, R76, 0x8, RZ ;  /* 0x000000084c057824 */ /* 0x000fe200078e00ff */
[----:B------:R-:W-:Y:S01]  /*4ae0*/  LOP3.LUT R4, R4, 0x40, R7, 0xf8, !PT ;  /* 0x0000004004047812 */ /* 0x000fe200078ef807 */
[----:B------:R-:W-:Y:S01]  /*4af0*/  IMAD.U32 R37, R76, 0x10000, RZ ;  /* 0x000100004c257824 */ /* 0x000fe200078e00ff */
[----:B------:R-:W-:Y:S01]  /*4b00*/  UIADD3 UR4, UPT, UPT, UR44, 0x1200, URZ ;  /* 0x000012002c047890 */ /* 0x000fe2000fffe0ff */
[----:B------:R-:W-:Y:S01]  /*4b10*/  IMAD.MOV.U32 R36, RZ, RZ, RZ ;  /* 0x000000ffff247224 */ /* 0x000fe200078e00ff */
[----:B------:R-:W-:Y:S01]  /*4b20*/  LOP3.LUT R5, R6, 0x30, R5, 0x78, !PT ;  /* 0x0000003006057812 */ /* 0x000fe200078e7805 */
[----:B------:R-:W2:Y:S01]  /*4b30*/  LDC.64 R74, c[0x0][0x890] ;  /* 0x00022400ff4a7b82 */ /* 0x000ea20000000a00 */
[----:B------:R-:W-:Y:S01]  /*4b40*/  LOP3.LUT R4, R4, 0x200, R7, 0xf8, !PT ;  /* 0x0000020004047812 */ /* 0x000fe200078ef807 */
[----:B------:R-:W-:Y:S01]  /*4b50*/  IMAD.MOV.U32 R84, RZ, RZ, RZ ;  /* 0x000000ffff547224 */ /* 0x000fe200078e00ff */
[----:B------:R-:W-:Y:S01]  /*4b60*/  LOP3.LUT R37, R37, 0x600000, RZ, 0xc0, !PT ;  /* 0x0060000025257812 */ /* 0x000fe200078ec0ff */
[----:B------:R-:W-:Y:S01]  /*4b70*/  IMAD.U32 R85, RZ, RZ, UR4 ;  /* 0x00000004ff557e24 */ /* 0x000fe2000f8e00ff */
[----:B------:R-:W-:Y:S01]  /*4b80*/  LOP3.LUT R78, R4, R5, RZ, 0xfc, !PT ;  /* 0x00000005044e7212 */ /* 0x000fe200078efcff */
[----:B------:R-:W3:Y:S01]  /*4b90*/  LDS R0, [UR44+0x120] ;  /* 0x0001202cff007984 */ /* 0x000ee20008000800 */
[----:B------:R-:W-:Y:S01]  /*4ba0*/  IMAD.SHL.U32 R4, R76, 0x10, RZ ;  /* 0x000000104c047824 */ /* 0x000fe200078e00ff */
[----:B------:R-:W4:Y:S01]  /*4bb0*/  LDC.64 R70, c[0x0][0x8b0] ;  /* 0x00022c00ff467b82 */ /* 0x000f220000000a00 */
[----:B------:R-:W-:Y:S01]  /*4bc0*/  IADD3 R77, PT, PT, R78, UR44, RZ ;  /* 0x0000002c4e4d7c10 */ /* 0x000fe2000fffe0ff */
[----:B------:R-:W1:Y:S02]  /*4bd0*/  LDCU UR50, c[0x0][0x370] ;  /* 0x00006e00ff3277ac */ /* 0x000e640008000800 */
[----:B------:R-:W-:Y:S01]  /*4be0*/  LOP3.LUT R4, R4, 0x20, RZ, 0xc0, !PT ;  /* 0x0000002004047812 */ /* 0x000fe200078ec0ff */
[----:B------:R-:W1:Y:S03]  /*4bf0*/  LDCU.64 UR62, c[0x0][0x348] ;  /* 0x00006900ff3e77ac */ /* 0x000e660008000a00 */
[----:B------:R-:W1:Y:S01]  /*4c00*/  LDC.64 R68, c[0x0][0x8a8] ;  /* 0x00022a00ff447b82 */ /* 0x000e620000000a00 */
[----:B------:R-:W-:Y:S01]  /*4c10*/  IADD3 R77, PT, PT, -R4, 0x200, R77 ;  /* 0x00000200044d7810 */ /* 0x000fe20007ffe14d */
[----:B------:R-:W1:Y:S01]  /*4c20*/  LDCU UR43, c[0x0][0xb0c] ;  /* 0x00016180ff2b77ac */ /* 0x000e620008000800 */
[----:B------:R-:W1:Y:S01]  /*4c30*/  LDCU UR39, c[0x0][0xb30] ;  /* 0x00016600ff2777ac */ /* 0x000e620008000800 */
[----:B------:R-:W1:Y:S01]  /*4c40*/  LDCU.64 UR58, c[0x0][0x888] ;  /* 0x00011100ff3a77ac */ /* 0x000e620008000a00 */
[----:B------:R-:W1:Y:S01]  /*4c50*/  LDCU.64 UR40, c[0x0][0xb28] ;  /* 0x00016500ff2877ac */ /* 0x000e620008000a00 */
[----:B------:R-:W1:Y:S01]  /*4c60*/  LDCU.128 UR52, c[0x0][0xb10] ;  /* 0x00016200ff3477ac */ /* 0x000e620008000c00 */
[----:B------:R-:W1:Y:S01]  /*4c70*/  LDCU UR49, c[0x0][0x374] ;  /* 0x00006e80ff3177ac */ /* 0x000e620008000800 */
[----:B------:R-:W-:Y:S01]  /*4c80*/  UIADD3 UR56, UPT, UPT, UR44, 0x200, URZ ;  /* 0x000002002c387890 */ /* 0x000fe2000fffe0ff */
[----:B---3--:R-:W-:-:S11]  /*4c90*/  IMAD.IADD R37, R0, 0x1, R37 ;  /* 0x0000000100257824 */ /* 0x008fd600078e0225 */
.L_x_102:
[----:B------:R-:W-:Y:S02]  /*4ca0*/  LEA R3, R81, UR44, 0x3 ;  /* 0x0000002c51037c11 */ /* 0x000fe4000f8e18ff */
[----:B------:R-:W-:Y:S02]  /*4cb0*/  SHF.L.U32 R0, R83, 0x1f, RZ ;  /* 0x0000001f53007819 */ /* 0x000fe400000006ff */
[----:B-1----:R-:W-:Y:S02]  /*4cc0*/  LEA R4, R81, UR44, 0x4 ;  /* 0x0000002c51047c11 */ /* 0x002fe4000f8e20ff */
[----:B------:R-:W3:Y:S02]  /*4cd0*/  SYNCS.PHASECHK.TRANS64.TRYWAIT P0, [R3+URZ+0x70], R0 ;  /* 0x00007000030075a7 */ /* 0x000ee400080011ff */
[----:B--23--:R-:W-:Y:S05]  /*4ce0*/  @!P0 BRA `(.L_x_85) ;  /* 0x0000002000bc8947 */ /* 0x00cfea0003800000 */
.L_x_136:
[----:B------:R-:W1:Y:S01]  /*4cf0*/  LDS.128 R4, [R4+0x100] ;  /* 0x0001000004047984 */ /* 0x000e620000000c00 */
[----:B------:R-:W-:Y:S01]  /*4d00*/  UISETP.GE.AND UP0, UPT, UR42, 0x1, UPT ;  /* 0x000000012a00788c */ /* 0x000fe2000bf06270 */
[----:B------:R-:W-:Y:S01]  /*4d10*/  @!PT LDS RZ, [RZ] ;  /* 0x00000000fffff984 */ /* 0x000fe20000000800 */
[----:B------:R-:W-:Y:S01]  /*4d20*/  @!PT LDS RZ, [RZ] ;  /* 0x00000000fffff984 */ /* 0x000fe20000000800 */
[----:B------:R-:W-:Y:S01]  /*4d30*/  @!PT LDS RZ, [RZ] ;  /* 0x00000000fffff984 */ /* 0x000fe20000000800 */
[----:B------:R-:W-:Y:S01]  /*4d40*/  @!PT LDS RZ, [RZ] ;  /* 0x00000000fffff984 */ /* 0x000fe20000000800 */
[----:B------:R2:W-:Y:S06]  /*4d50*/  MEMBAR.ALL.CTA ;  /* 0x0000000000007992 */ /* 0x0005ec0000008000 */
[----:B--2---:R-:W2:Y:S01]  /*4d60*/  FENCE.VIEW.ASYNC.S ;  /* 0x00000000000073c6 */ /* 0x004ea20000000000 */
[----:B-1----:R-:W-:Y:S11]  /*4d70*/  LOP3.LUT P0, RZ, R6, 0x1, RZ, 0xc0, !PT ;  /* 0x0000000106ff7812 */ /* 0x002ff6000780c0ff */
[----:B------:R-:W-:Y:S02]  /*4d80*/  @!UPT UIADD3 URZ, UPT, UPT, URZ, URZ, URZ ;  /* 0x000000fffffff290 */ /* 0x000fe4000fffe0ff */
[----:B--2---:R-:W-:Y:S01]  /*4d90*/  VOTEU.ANY UP1, P0 ;  /* 0x0000000000ff7886 */ /* 0x004fe20000020100 */
[----:B------:R-:W-:Y:S01]  /*4da0*/  PLOP3.LUT P0, PT, PT, PT, UP1, 0x80, 0x8 ;  /* 0x000000000008781c */ /* 0x000fe20003f0f018 */
[----:B------:R-:W-:Y:S11]  /*4db0*/  UP2UR UR47, UPR, URZ, 0x2 ;  /* 0x00000002ff2f7883 */ /* 0x000ff60008000000 */
[----:B------:R-:W-:Y:S01]  /*4dc0*/  @!UPT UIADD3 URZ, UPT, UPT, URZ, URZ, URZ ;  /* 0x000000fffffff290 */ /* 0x000fe2000fffe0ff */
[----:B---3--:R-:W-:Y:S02]  /*4dd0*/  @P0 SHF.R.U32.HI R0, RZ, 0x10, R5 ;  /* 0x00000010ff000819 */ /* 0x008fe40000011605 */
        /* <DEDUP_REMOVED lines=12> */
[----:B------:R-:W2:Y:S01]  /*4ea0*/  LDCU UR12, c[0x0][0xb20] ;  /* 0x00016400ff0c77ac */ /* 0x000ea20008000800 */
[----:B------:R-:W-:Y:S02]  /*4eb0*/  UIMAD.WIDE.U32 UR4, UR49, UR55, URZ ;  /* 0x00000037310472a5 */ /* 0x000fe4000f8e00ff */
[----:B------:R-:W-:Y:S02]  /*4ec0*/  UIMAD.WIDE.U32 UR6, UR50, UR52, URZ ;  /* 0x00000034320672a5 */ /* 0x000fe4000f8e00ff */
[----:B------:R-:W-:Y:S02]  /*4ed0*/  UISETP.NE.AND UP0, UPT, UR54, 0x1, UPT ;  /* 0x000000013600788c */ /* 0x000fe4000bf05270 */
[----:B------:R-:W-:Y:S02]  /*4ee0*/  UIMAD.WIDE.U32 UR8, UR37, UR55, URZ ;  /* 0x00000037250872a5 */ /* 0x000fe4000f8e00ff */
[----:B------:R-:W-:Y:S02]  /*4ef0*/  UIMAD.WIDE.U32 UR10, UR38, UR52, URZ ;  /* 0x00000034260a72a5 */ /* 0x000fe4000f8e00ff */
[----:B------:R-:W-:Y:S02]  /*4f00*/  UISETP.NE.AND UP1, UPT, UR43, 0x1, UPT ;  /* 0x000000012b00788c */ /* 0x000fe4000bf25270 */
[----:B------:R-:W-:Y:S01]  /*4f10*/  UISETP.NE.AND UP2, UPT, UR42, 0x1, UPT ;  /* 0x000000012a00788c */ /* 0x000fe2000bf45270 */
[----:B------:R-:W-:Y:S02]  /*4f20*/  UMOV UR4, UR5 ;  /* 0x0000000500047c82 */ /* 0x000fe40008000000 */
[----:B--2---:R-:W-:Y:S03]  /*4f30*/  USHF.R.U32.HI UR5, URZ, UR12, UR4 ;  /* 0x0000000cff057299 */ /* 0x004fe60008011604 */
[----:B------:R-:W-:Y:S02]  /*4f40*/  UMOV UR4, UR7 ;  /* 0x0000000700047c82 */ /* 0x000fe40008000000 */
[----:B------:R-:W-:Y:S02]  /*4f50*/  USHF.R.U32.HI UR7, URZ, UR53, UR4 ;  /* 0x00000035ff077299 */ /* 0x000fe40008011604 */
[----:B------:R-:W-:Y:S02]  /*4f60*/  USEL UR4, UR49, UR5, !UP0 ;  /* 0x0000000531047287 */ /* 0x000fe4000c000000 */
[----:B------:R-:W-:Y:S01]  /*4f70*/  USEL UR7, UR50, UR7, !UP1 ;  /* 0x0000000732077287 */ /* 0x000fe2000c800000 */
[----:B------:R-:W-:Y:S01]  /*4f80*/  UMOV UR5, UR9 ;  /* 0x0000000900057c82 */ /* 0x000fe20008000000 */
[----:B------:R-:W-:Y:S02]  /*4f90*/  UIMAD.WIDE.U32 UR8, UR4, UR40, URZ ;  /* 0x00000028040872a5 */ /* 0x000fe4000f8e00ff */
[----:B------:R-:W-:Y:S03]  /*4fa0*/  USHF.R.U32.HI UR6, URZ, UR12, UR5 ;  /* 0x0000000cff067299 */ /* 0x000fe60008011605 */
[----:B------:R-:W-:Y:S01]  /*4fb0*/  UMOV UR5, UR11 ;  /* 0x0000000b00057c82 */ /* 0x000fe20008000000 */
[----:B------:R-:W-:Y:S02]  /*4fc0*/  UIMAD.WIDE.U32 UR10, UR7, UR40, URZ ;  /* 0x00000028070a72a5 */ /* 0x000fe4000f8e00ff */
[----:B------:R-:W-:Y:S02]  /*4fd0*/  USHF.R.U32.HI UR12, URZ, UR53, UR5 ;  /* 0x00000035ff0c7299 */ /* 0x000fe40008011605 */
[----:B------:R-:W-:Y:S01]  /*4fe0*/  USEL UR6, UR37, UR6, !UP0 ;  /* 0x0000000625067287 */ /* 0x000fe2000c000000 */
[----:B------:R-:W-:Y:S02]  /*4ff0*/  UMOV UR5, UR9 ;  /* 0x0000000900057c82 */ /* 0x000fe40008000000 */
[----:B------:R-:W-:Y:S01]  /*5000*/  UMOV UR10, UR11 ;  /* 0x0000000b000a7c82 */ /* 0x000fe20008000000 */
[----:B------:R-:W-:Y:S02]  /*5010*/  @UP2 USHF.R.U32.HI UR4, URZ, UR41, UR5 ;  /* 0x00000029ff042299 */ /* 0x000fe40008011605 */
[----:B------:R-:W-:Y:S02]  /*5020*/  @UP2 USHF.R.U32.HI UR7, URZ, UR41, UR10 ;  /* 0x00000029ff072299 */ /* 0x000fe4000801160a */
[----:B------:R-:W-:Y:S02]  /*5030*/  UIMAD UR4, UR42, UR4, URZ ;  /* 0x000000042a0472a4 */ /* 0x000fe4000f8e02ff */
[----:B------:R-:W-:Y:S02]  /*5040*/  UIMAD.WIDE.U32 UR10, UR6, UR40, URZ ;  /* 0x00000028060a72a5 */ /* 0x000fe4000f8e00ff */
[----:B------:R-:W-:Y:S02]  /*5050*/  USEL UR5, UR38, UR12, !UP1 ;  /* 0x0000000c26057287 */ /* 0x000fe4000c800000 */
[----:B------:R-:W-:Y:S02]  /*5060*/  UIMAD UR8, UR42, UR7, URZ ;  /* 0x000000072a0872a4 */ /* 0x000fe4000f8e02ff */
[----:B------:R-:W-:Y:S03]  /*5070*/  UISETP.GE.AND UP0, UPT, UR6, UR4, UPT ;  /* 0x000000040600728c */ /* 0x000fe6000bf06270 */
[----:B------:R-:W-:Y:S01]  /*5080*/  UMOV UR4, UR11 ;  /* 0x0000000b00047c82 */ /* 0x000fe20008000000 */
[----:B------:R-:W-:Y:S02]  /*5090*/  UISETP.GE.OR UP0, UPT, UR5, UR8, UP0 ;  /* 0x000000080500728c */ /* 0x000fe40008706670 */
[----:B------:R-:W-:Y:S02]  /*50a0*/  USHF.R.U32.HI UR4, URZ, UR41, UR4 ;  /* 0x00000029ff047299 */ /* 0x000fe40008011604 */
[----:B------:R-:W-:Y:S02]  /*50b0*/  UIMAD.WIDE.U32 UR8, UR5, UR40, URZ ;  /* 0x00000028050872a5 */ /* 0x000fe4000f8e00ff */
[----:B------:R-:W-:Y:S02]  /*50c0*/  USEL UR11, UR6, UR4, !UP2 ;  /* 0x00000004060b7287 */ /* 0x000fe4000d000000 */
[----:B------:R-:W-:Y:S02]  /*50d0*/  UIADD3 UR8, UPT, UPT, -UR5, URZ, URZ ;  /* 0x000000ff05087290 */ /* 0x000fe4000fffe1ff */
[----:B------:R-:W-:Y:S01]  /*50e0*/  UIADD3 UR10, UPT, UPT, -UR11, URZ, URZ ;  /* 0x000000ff0b0a7290 */ /* 0x000fe2000fffe1ff */
[----:B------:R-:W-:Y:S01]  /*50f0*/  @!UP0 UMOV UR4, UR9 ;  /* 0x0000000900048c82 */ /* 0x000fe20008000000 */
[----:B------:R-:W-:Y:S02]  /*5100*/  UIADD3 UR9, UPT, UPT, -UR6, URZ, URZ ;  /* 0x000000ff06097290 */ /* 0x000fe4000fffe1ff */
[----:B------:R-:W-:Y:S02]  /*5110*/  @!UP0 USHF.R.U32.HI UR4, URZ, UR41, UR4 ;  /* 0x00000029ff048299 */ /* 0x000fe40008011604 */
[----:B------:R-:W-:Y:S02]  /*5120*/  UIMAD UR10, UR42, UR10, UR6 ;  /* 0x0000000a2a0a72a4 */ /* 0x000fe4000f8e0206 */
[----:B------:R-:W-:Y:S04]  /*5130*/  @!UP0 USEL UR4, UR5, UR4, !UP2 ;  /* 0x0000000405048287 */ /* 0x000fe8000d000000 */
[----:B------:R-:W-:Y:S02]  /*5140*/  @!UP0 UIMAD UR10, UR7, UR10, UR4 ;  /* 0x0000000a070a82a4 */ /* 0x000fe4000f8e0204 */
[----:B------:R-:W-:Y:S02]  /*5150*/  @!UP0 UIADD3 UR11, UPT, UPT, UR11, -UR4, URZ ;  /* 0x800000040b0b8290 */ /* 0x000fe4000fffe0ff */
[----:B------:R-:W-:Y:S02]  /*5160*/  UIMAD UR7, UR43, UR8, UR38 ;  /* 0x000000082b0772a4 */ /* 0x000fe4000f8e0226 */
[----:B------:R-:W-:Y:S02]  /*5170*/  @!UP0 UIMAD UR6, UR11, UR42, UR5 ;  /* 0x0000002a0b0682a4 */ /* 0x000fe4000f8e0205 */
[----:B------:R-:W-:Y:S01]  /*5180*/  UIMAD UR4, UR54, UR9, UR37 ;  /* 0x00000009360472a4 */ /* 0x000fe2000f8e0225 */
[----:B------:R-:W-:Y:S02]  /*5190*/  @!UP0 UMOV UR5, UR10 ;  /* 0x0000000a00058c82 */ /* 0x000fe40008000000 */
[----:B------:R-:W-:Y:S02]  /*51a0*/  UIMAD UR38, UR5, UR43, UR7 ;  /* 0x0000002b052672a4 */ /* 0x000fe4000f8e0207 */
[----:B------:R-:W-:Y:S11]  /*51b0*/  UIMAD UR37, UR6, UR54, UR4 ;  /* 0x00000036062572a4 */ /* 0x000ff6000f8e0204 */
[----:B------:R-:W-:Y:S01]  /*51c0*/  @!UPT UIADD3 URZ, UPT, UPT, URZ, URZ, URZ ;  /* 0x000000fffffff290 */ /* 0x000fe2000fffe0ff */
.L_x_86:
[----:B------:R-:W-:Y:S01]  /*51d0*/  UISETP.NE.AND UP0, UPT, UR39, 0x1, UPT ;  /* 0x000000012700788c */ /* 0x000fe2000bf05270 */
[----:B------:R-:W-:Y:S10]  /*51e0*/  IADD3 R81, PT, PT, R81, 0x1, RZ ;  /* 0x0000000151517810 */ /* 0x000ff40007ffe0ff */
[----:B------:R-:W2:Y:S01]  /*51f0*/  @!UP0 LDCU.128 UR12, c[0x0][0xb10] ;  /* 0x00016200ff0c87ac */ /* 0x000ea20008000c00 */
[----:B------:R-:W3:Y:S01]  /*5200*/  @!UP0 LDCU UR5, c[0x0][0xb0c] ;  /* 0x00016180ff0587ac */ /* 0x000ee20008000800 */
[----:B------:R-:W4:Y:S01]  /*5210*/  @!UP0 LDCU UR10, c[0x0][0xb20] ;  /* 0x00016400ff0a87ac */ /* 0x000f220008000800 */
[----:B--2---:R-:W-:Y:S02]  /*5220*/  UIMAD.WIDE.U32 UR8, UR38, UR12, URZ ;  /* 0x0000000c260872a5 */ /* 0x004fe4000f8e00ff */
[----:B------:R-:W-:Y:S02]  /*5230*/  UIMAD.WIDE.U32 UR6, UR37, UR15, URZ ;  /* 0x0000000f250672a5 */ /* 0x000fe4000f8e00ff */
[----:B------:R-:W-:Y:S03]  /*5240*/  @!UP0 UISETP.NE.AND UP1, UPT, UR14, 0x1, UPT ;  /* 0x000000010e00888c */ /* 0x000fe6000bf25270 */
[----:B------:R-:W-:Y:S01]  /*5250*/  @!UP0 UMOV UR4, UR9 ;  /* 0x0000000900048c82 */ /* 0x000fe20008000000 */
[----:B---3--:R-:W-:Y:S02]  /*5260*/  @!UP0 UISETP.NE.AND UP2, UPT, UR5, 0x1, UPT ;  /* 0x000000010500888c */ /* 0x008fe4000bf45270 */
[----:B------:R-:W-:Y:S01]  /*5270*/  @!UP0 USHF.R.U32.HI UR4, URZ, UR13, UR4 ;  /* 0x0000000dff048299 */ /* 0x000fe20008011604 */
[----:B------:R-:W-:Y:S02]  /*5280*/  @!UP0 UMOV UR6, UR7 ;  /* 0x0000000700068c82 */ /* 0x000fe40008000000 */
[----:B----4-:R-:W-:Y:S02]  /*5290*/  @!UP0 USHF.R.U32.HI UR6, URZ, UR10, UR6 ;  /* 0x0000000aff068299 */ /* 0x010fe40008011606 */
[----:B------:R-:W-:Y:S02]  /*52a0*/  @!UP0 USEL UR7, UR38, UR4, !UP2 ;  /* 0x0000000426078287 */ /* 0x000fe4000d000000 */
[----:B------:R-:W-:Y:S04]  /*52b0*/  @!UP0 USEL UR6, UR37, UR6, !UP1 ;  /* 0x0000000625068287 */ /* 0x000fe8000c800000 */
[----:B------:R-:W-:Y:S02]  /*52c0*/  @!UP0 UIADD3 UR4, UPT, UPT, -UR7, UR6, URZ ;  /* 0x0000000607048290 */ /* 0x000fe4000fffe1ff */
[----:B------:R-:W-:Y:S02]  /*52d0*/  @!UP0 UIADD3 UR6, UPT, UPT, UR7, -UR6, URZ ;  /* 0x8000000607068290 */ /* 0x000fe4000fffe0ff */
[----:B------:R-:W-:Y:S02]  /*52e0*/  @!UP0 UIMAD UR38, UR4, UR5, UR38 ;  /* 0x00000005042682a4 */ /* 0x000fe4000f8e0226 */
[----:B------:R-:W-:Y:S02]  /*52f0*/  @!UP0 UIMAD UR37, UR6, UR14, UR37 ;  /* 0x0000000e062582a4 */ /* 0x000fe4000f8e0225 */
[----:B------:R-:W-:Y:S09]  /*5300*/  ULOP3.LUT UP0, URZ, UR56, 0x1b0, URZ, 0xc0, !UPT ;  /* 0x000001b038ff7892 */ /* 0x000ff2000f80c0ff */
[----:B------:R-:W-:Y:S05]  /*5310*/  BRA.U !UP0, `(.L_x_87) ;  /* 0x0000000108407547 */ /* 0x000fea000b800000 */
[----:B------:R-:W2:Y:S01]  /*5320*/  LDCU.64 UR8, c[0x4][0x80] ;  /* 0x01001000ff0877ac */ /* 0x000ea20008000a00 */
[----:B------:R-:W-:Y:S01]  /*5330*/  MOV R3, 0x0 ;  /* 0x0000000000037802 */ /* 0x000fe20000000f00 */
[----:B------:R-:W-:Y:S02]  /*5340*/  HFMA2 R12, -RZ, RZ, 0, 5.9604644775390625e-08 ;  /* 0x00000001ff0c7431 */ /* 0x000fe400000001ff */
[----:B------:R-:W-:Y:S02]  /*5350*/  IMAD.MOV.U32 R8, RZ, RZ, 0x70 ;  /* 0x00000070ff087424 */ /* 0x000fe400078e00ff */
[----:B------:R-:W-:Y:S01]  /*5360*/  IMAD.MOV.U32 R13, RZ, RZ, RZ ;  /* 0x000000ffff0d7224 */ /* 0x000fe200078e00ff */
[----:B------:R-:W3:Y:S01]  /*5370*/  LDCU.64 UR6, c[0x4][0x88] ;  /* 0x01001100ff0677ac */ /* 0x000ee20008000a00 */
[----:B------:R-:W4:Y:S01]  /*5380*/  LDC.64 R2, c[0x4][R3] ;  /* 0x0100000003027b82 */ /* 0x000f220000000a00 */
[----:B------:R-:W1:Y:S01]  /*5390*/  LDCU.64 UR4, c[0x4][0x8] ;  /* 0x01000100ff0477ac */ /* 0x000e620008000a00 */
[----:B--2---:R-:W-:Y:S01]  /*53a0*/  MOV R5, UR9 ;  /* 0x0000000900057c02 */ /* 0x004fe20008000f00 */
[----:B------:R-:W-:Y:S01]  /*53b0*/  IMAD.U32 R4, RZ, RZ, UR8 ;  /* 0x00000008ff047e24 */ /* 0x000fe2000f8e00ff */
[----:B---3--:R-:W-:Y:S01]  /*53c0*/  MOV R7, UR7 ;  /* 0x0000000700077c02 */ /* 0x008fe20008000f00 */
[----:B------:R-:W-:Y:S01]  /*53d0*/  IMAD.U32 R6, RZ, RZ, UR6 ;  /* 0x00000006ff067e24 */ /* 0x000fe2000f8e00ff */
[----:B-1----:R-:W-:Y:S01]  /*53e0*/  MOV R11, UR5 ;  /* 0x00000005000b7c02 */ /* 0x002fe20008000f00 */
[----:B------:R-:W-:Y:S02]  /*53f0*/  IMAD.U32 R10, RZ, RZ, UR4 ;  /* 0x00000004ff0a7e24 */ /* 0x000fe4000f8e00ff */
[----:B------:R-:W-:Y:S07]  /*5400*/  LEPC R20, `(.L_x_87) ;  /* 0x000000001014794e */ /* 0x000fee0000000000 */
[----:B----45:R-:W-:Y:S05]  /*5410*/  CALL.ABS.NOINC R2 ;  /* 0x0000000002007343 */ /* 0x030fea0003c00000 */
.L_x_87:
[----:B------:R-:W-:Y:S01]  /*5420*/  LOP3.LUT P0, RZ, R85, 0x1b0, RZ, 0xc0, !PT ;  /* 0x000001b055ff7812 */ /* 0x000fe2000780c0ff */
[----:B------:R-:W-:Y:S11]  /*5430*/  BSSY.RECONVERGENT B6, `(.L_x_88) ;  /* 0x0000013000067945 */ /* 0x000ff60003800200 */
[----:B------:R-:W-:Y:S01]  /*5440*/  @!UPT UIADD3 URZ, UPT, UPT, URZ, URZ, URZ ;  /* 0x000000fffffff290 */ /* 0x000fe2000fffe0ff */
[----:B------:R-:W-:Y:S05]  /*5450*/  @!P0 BRA `(.L_x_89) ;  /* 0x0000000000408947 */ /* 0x000fea0003800000 */
        /* <DEDUP_REMOVED lines=16> */
.L_x_89:
[----:B------:R-:W-:Y:S05]  /*5560*/  BSYNC.RECONVERGENT B6 ;  /* 0x0000000000067941 */ /* 0x000fea0003800200 */
.L_x_88:
[----:B------:R-:W-:Y:S01]  /*5570*/  ISETP.NE.U32.AND P3, PT, R74, RZ, PT ;  /* 0x000000ff4a00720c */ /* 0x000fe20003f65070 */
[----:B------:R-:W-:Y:S01]  /*5580*/  UISETP.NE.AND UP1, UPT, UR61, URZ, UPT ;  /* 0x000000ff3d00728c */ /* 0x000fe2000bf25270 */
[----:B------:R-:W-:Y:S02]  /*5590*/  ISETP.NE.U32.AND P4, PT, R70, RZ, PT ;  /* 0x000000ff4600720c */ /* 0x000fe40003f85070 */
[----:B------:R-:W-:Y:S02]  /*55a0*/  ISETP.NE.AND.EX P3, PT, R75, RZ, PT, P3 ;  /* 0x000000ff4b00720c */ /* 0x000fe40003f65330 */
[----:B------:R-:W-:Y:S02]  /*55b0*/  PLOP3.LUT P1, PT, PT, PT, PT, 0x8, 0x80 ;  /* 0x000000000080781c */ /* 0x000fe40003f2e170 */
[----:B------:R-:W-:Y:S02]  /*55c0*/  PLOP3.LUT P0, PT, PT, PT, UP1, 0x80, 0x8 ;  /* 0x000000000008781c */ /* 0x000fe40003f0f018 */
[----:B------:R-:W-:Y:S02]  /*55d0*/  ISETP.NE.AND.EX P4, PT, R71, RZ, PT, P4 ;  /* 0x000000ff4700720c */ /* 0x000fe40003f85340 */
[----:B------:R-:W2:Y:S09]  /*55e0*/  @UP1 LDCU.64 UR4, c[0x0][0x888] ;  /* 0x00011100ff0417ac */ /* 0x000eb20008000a00 */
[----:B------:R-:W-:Y:S01]  /*55f0*/  @P0 PLOP3.LUT P1, PT, P3, PT, PT, 0x80, 0x8 ;  /* 0x000000000008081c */ /* 0x000fe20001f2f070 */
[----:B--2---:R-:W-:Y:S04]  /*5600*/  @UP1 UISETP.NE.U32.AND UP0, UPT, UR4, URZ, UPT ;  /* 0x000000ff0400128c */ /* 0x004fe8000bf05070 */
[----:B------:R-:W-:Y:S04]  /*5610*/  @UP1 UISETP.NE.AND.EX UP0, UPT, UR5, URZ, UPT, UP0 ;  /* 0x000000ff0500128c */ /* 0x000fe8000bf05300 */
[----:B------:R-:W-:Y:S01]  /*5620*/  @UP1 USEL UR4, URZ, 0xffffffff, UP0 ;  /* 0xffffffffff041887 */ /* 0x000fe20008000000 */
[----:B------:R-:W-:Y:S11]  /*5630*/  @!P3 BRA `(.L_x_90) ;  /* 0x000000000030b947 */ /* 0x000ff60003800000 */
[----:B------:R-:W-:Y:S01]  /*5640*/  ISETP.NE.U32.AND P2, PT, R72, RZ, PT ;  /* 0x000000ff4800720c */ /* 0x000fe20003f45070 */
[----:B------:R-:W2:Y:S01]  /*5650*/  LDCU.64 UR6, c[0x0][0x358] ;  /* 0x00006b00ff0677ac */ /* 0x000ea20008000a00 */
[----:B------:R-:W-:Y:S02]  /*5660*/  IMAD.MOV.U32 R79, RZ, RZ, 0x1 ;  /* 0x00000001ff4f7424 */ /* 0x000fe400078e00ff */
[----:B------:R-:W-:Y:S11]  /*5670*/  ISETP.NE.AND.EX P2, PT, R73, RZ, PT, P2 ;  /* 0x000000ff4900720c */ /* 0x000ff60003f45320 */
[----:B------:R-:W-:Y:S02]  /*5680*/  @!UPT UIADD3 URZ, UPT, UPT, URZ, URZ, URZ ;  /* 0x000000fffffff290 */ /* 0x000fe4000fffe0ff */
[----:B------:R-:W3:Y:S01]  /*5690*/  @P2 LDC.64 R2, c[0x0][0x888] ;  /* 0x00022200ff022b82 */ /* 0x000ee20000000a00 */
[----:B-1----:R-:W-:Y:S04]  /*56a0*/  @P2 IMAD R0, R74, UR36, RZ ;  /* 0x000000244a002c24 */ /* 0x002fe8000f8e02ff */
[----:B---3--:R-:W-:Y:S04]  /*56b0*/  @P2 IMAD.WIDE R2, R0, 0x4, R2 ;  /* 0x0000000400022825 */ /* 0x008fe800078e0202 */
[----:B------:R-:W-:Y:S01]  /*56c0*/  HFMA2 R0, -RZ, RZ, 0, 5.9604644775390625e-08 ;  /* 0x00000001ff007431 */ /* 0x000fe200000001ff */
[----:B--2--5:R2:W5:Y:S04]  /*56d0*/  @P2 LDG.E R39, desc[UR6][R2.64] ;  /* 0x0000000602272981 */ /* 0x024568000c1e1900 */
[----:B------:R-:W-:Y:S01]  /*56e0*/  @!P2 PRMT R79, R0, 0x7610, R79 ;  /* 0x00007610004fa816 */ /* 0x000fe2000000004f */
[----:B--2---:R-:W3:Y:S06]  /*56f0*/  @!P2 LDC R39, c[0x0][0x880] ;  /* 0x00022000ff27ab82 */ /* 0x004eec0000000800 */
.L_x_90:
[----:B------:R-:W-:Y:S05]  /*5700*/  @!P4 BRA `(.L_x_91) ;  /* 0x000000000024c947 */ /* 0x000fea0003800000 */
[----:B------:R-:W-:Y:S01]  /*5710*/  ISETP.NE.U32.AND P2, PT, R68, RZ, PT ;  /* 0x000000ff4400720c */ /* 0x000fe20003f45070 */
[----:B------:R-:W2:Y:S03]  /*5720*/  LDCU.64 UR6, c[0x0][0x358] ;  /* 0x00006b00ff0677ac */ /* 0x000ea60008000a00 */
[----:B------:R-:W-:Y:S11]  /*5730*/  ISETP.NE.AND.EX P2, PT, R69, RZ, PT, P2 ;  /* 0x000000ff4500720c */ /* 0x000ff60003f45320 */
[----:B------:R-:W-:Y:S02]  /*5740*/  @!UPT UIADD3 URZ, UPT, UPT, URZ, URZ, URZ ;  /* 0x000000fffffff290 */ /* 0x000fe4000fffe0ff */
[----:B------:R-:W4:Y:S01]  /*5750*/  @P2 LDC.64 R2, c[0x0][0x8a8] ;  /* 0x00022a00ff022b82 */ /* 0x000f220000000a00 */
[----:B-1----:R-:W-:Y:S04]  /*5760*/  @P2 IMAD R0, R70, UR36, RZ ;  /* 0x0000002446002c24 */ /* 0x002fe8000f8e02ff */
[----:B----4-:R-:W-:Y:S05]  /*5770*/  @P2 IMAD.WIDE R2, R0, 0x4, R2 ;  /* 0x0000000400022825 */ /* 0x010fea00078e0202 */
[----:B--2--5:R2:W5:Y:S02]  /*5780*/  @P2 LDG.E R38, desc[UR6][R2.64] ;  /* 0x0000000602262981 */ /* 0x024564000c1e1900 */
[----:B--2---:R-:W4:Y:S02]  /*5790*/  @!P2 LDC R38, c[0x0][0x8a0] ;  /* 0x00022800ff26ab82 */ /* 0x004f240000000800 */
.L_x_91:
[----:B---3-5:R-:W-:Y:S01]  /*57a0*/  @P0 FSETP.NEU.AND P4, PT, R39, RZ, PT ;  /* 0x000000ff2700020b */ /* 0x028fe20003f8d000 */
[----:B-1----:R-:W-:Y:S01]  /*57b0*/  IMAD.U32 R0, RZ, RZ, UR4 ;  /* 0x00000004ff007e24 */ /* 0x002fe2000f8e00ff */
[----:B------:R-:W-:Y:S01]  /*57c0*/  @P0 LOP3.LUT P2, RZ, R79, 0xff, RZ, 0xc0, !PT ;  /* 0x000000ff4fff0812 */ /* 0x000fe2000784c0ff */
[----:B------:R-:W-:Y:S01]  /*57d0*/  BSSY B1, `(.L_x_92) ;  /* 0x0000039000017945 */ /* 0x000fe20003800000 */
[----:B------:R-:W-:Y:S02]  /*57e0*/  @P0 SEL R2, RZ, 0xffffffff, P4 ;  /* 0xffffffffff020807 */ /* 0x000fe40002000000 */
[----:B------:R-:W-:Y:S02]  /*57f0*/  CS2R R66, SRZ ;  /* 0x0000000000427805 */ /* 0x000fe4000001ff00 */
[----:B------:R-:W-:Y:S02]  /*5800*/  LEA R22, R36, UR44, 0x3 ;  /* 0x0000002c24167c11 */ /* 0x000fe4000f8e18ff */
[----:B------:R-:W-:Y:S02]  /*5810*/  CS2R R64, SRZ ;  /* 0x0000000000407805 */ /* 0x000fe4000001ff00 */
[----:B------:R-:W-:Y:S02]  /*5820*/  @P1 SEL R2, R0, R2, !P2 ;  /* 0x0000000200021207 */ /* 0x000fe40005000000 */
[----:B------:R-:W-:Y:S02]  /*5830*/  CS2R R18, SRZ ;  /* 0x0000000000127805 */ /* 0x000fe4000001ff00 */
[----:B------:R-:W-:Y:S02]  /*5840*/  SHF.L.U32 R3, R84, 0x1f, RZ ;  /* 0x0000001f54037819 */ /* 0x000fe400000006ff */
[----:B------:R-:W-:Y:S02]  /*5850*/  CS2R R16, SRZ ;  /* 0x0000000000107805 */ /* 0x000fe4000001ff00 */
[----:B------:R-:W-:Y:S02]  /*5860*/  @P0 LOP3.LUT R2, R2, 0x1, RZ, 0xc0, !PT ;  /* 0x0000000102020812 */ /* 0x000fe400078ec0ff */
[----:B------:R-:W-:Y:S02]  /*5870*/  PLOP3.LUT P5, PT, PT, PT, PT, 0x8, 0x80 ;  /* 0x000000000080781c */ /* 0x000fe40003fae170 */
[----:B------:R-:W-:Y:S02]  /*5880*/  ISETP.NE.U32.OR P1, PT, R2, 0x1, !P0 ;  /* 0x000000010200780c */ /* 0x000fe40004725470 */
[----:B------:R-:W-:Y:S11]  /*5890*/  LEA.HI R2, R36, R36, RZ, 0x1 ;  /* 0x0000002424027211 */ /* 0x000ff600078f08ff */
[----:B------:R-:W-:Y:S04]  /*58a0*/  @P1 SHF.L.U32 R0, R82, 0x1f, RZ ;  /* 0x0000001f52001819 */ /* 0x000fe800000006ff */
[----:B------:R1:W2:Y:S01]  /*58b0*/  @P1 SYNCS.PHASECHK.TRANS64.TRYWAIT P0, [UR44+0x50], R0 ;  /* 0x00005000ff0015a7 */ /* 0x0002a2000800112c */
[----:B------:R3:W3:Y:S01]  /*58c0*/  SYNCS.PHASECHK.TRANS64.TRYWAIT P4, [R22+URZ+0x90], R3 ;  /* 0x00009003160075a7 */ /* 0x0006e200080811ff */
[C---:B-1----:R-:W-:Y:S01]  /*58d0*/  IMAD.SHL.U32 R0, R2.reuse, 0x20, RZ ;  /* 0x0000002002007824 */ /* 0x042fe200078e00ff */
[----:B------:R-:W-:Y:S04]  /*58e0*/  LOP3.LUT R2, R2, 0xffe, RZ, 0xc0, !PT ;  /* 0x00000ffe02027812 */ /* 0x000fe800078ec0ff */
[----:B------:R-:W-:Y:S01]  /*58f0*/  LOP3.LUT R0, R0, 0xffffffc0, RZ, 0xc0, !PT ;  /* 0xffffffc000007812 */ /* 0x000fe200078ec0ff */
[----:B------:R-:W-:Y:S04]  /*5900*/  IMAD.IADD R2, R36, 0x1, -R2 ;  /* 0x0000000124027824 */ /* 0x000fe800078e0a02 */
[----:B------:R-:W-:Y:S04]  /*5910*/  IMAD.IADD R0, R37, 0x1, R0 ;  /* 0x0000000125007824 */ /* 0x000fe800078e0200 */
[----:B------:R-:W-:Y:S01]  /*5920*/  IMAD R2, R2, 0x100000, R0 ;  /* 0x0010000002027824 */ /* 0x000fe200078e0200 */
[----:B--2---:R-:W-:Y:S01]  /*5930*/  @P1 PLOP3.LUT P5, PT, P0, PT, PT, 0x8, 0x80 ;  /* 0x000000000080181c */ /* 0x004fe200007ae170 */
[----:B------:R-:W-:Y:S01]  /*5940*/  @!UPT UIADD3 URZ, UPT, UPT, URZ, URZ, URZ ;  /* 0x000000fffffff290 */ /* 0x000fe2000fffe0ff */
[----:B---3--:R-:W-:Y:S11]  /*5950*/  @!P1 BRA `(.L_x_93) ;  /* 0x0000000000809947 */ /* 0x008ff60003800000 */
[----:B------:R-:W-:Y:S01]  /*5960*/  ISETP.NE.U32.AND P0, PT, RZ, UR58, PT ;  /* 0x0000003aff007c0c */ /* 0x000fe2000bf05070 */
[----:B------:R-:W-:Y:S01]  /*5970*/  BSSY B0, `(.L_x_94) ;  /* 0x0000012000007945 */ /* 0x000fe20003800000 */
[----:B------:R-:W-:Y:S02]  /*5980*/  FSETP.NEU.AND P2, PT, R39, RZ, PT ;  /* 0x000000ff2700720b */ /* 0x000fe40003f4d000 */
[----:B------:R-:W-:Y:S02]  /*5990*/  CS2R R18, SRZ ;  /* 0x0000000000127805 */ /* 0x000fe4000001ff00 */
[----:B------:R-:W-:Y:S02]  /*59a0*/  ISETP.NE.AND.EX P0, PT, RZ, UR59, PT, P0 ;  /* 0x0000003bff007c0c */ /* 0x000fe4000bf05300 */
[----:B------:R-:W-:Y:S02]  /*59b0*/  CS2R R16, SRZ ;  /* 0x0000000000107805 */ /* 0x000fe4000001ff00 */
[----:B------:R-:W-:Y:S02]  /*59c0*/  LOP3.LUT P1, RZ, R79, 0xff, RZ, 0xc0, !PT ;  /* 0x000000ff4fff7812 */ /* 0x000fe4000782c0ff */
[----:B------:R-:W-:Y:S02]  /*59d0*/  CS2R R66, SRZ ;  /* 0x0000000000427805 */ /* 0x000fe4000001ff00 */
[----:B------:R-:W-:Y:S02]  /*59e0*/  SEL R0, RZ, 0xffffffff, P2 ;  /* 0xffffffffff007807 */ /* 0x000fe40001000000 */
[----:B------:R-:W-:Y:S02]  /*59f0*/  CS2R R64, SRZ ;  /* 0x0000000000407805 */ /* 0x000fe4000001ff00 */
[----:B------:R-:W-:Y:S04]  /*5a00*/  SEL R4, RZ, 0xffffffff, P0 ;  /* 0xffffffffff047807 */ /* 0x000fe80000000000 */
[----:B------:R-:W-:Y:S04]  /*5a10*/  @P3 SEL R0, R4, R0, !P1 ;  /* 0x0000000004003207 */ /* 0x000fe80004800000 */
[----:B------:R-:W-:Y:S04]  /*5a20*/  LOP3.LUT R0, R0, 0x1, RZ, 0xc0, !PT ;  /* 0x0000000100007812 */ /* 0x000fe800078ec0ff */
[----:B------:R-:W-:Y:S01]  /*5a30*/  ISETP.NE.U32.AND P0, PT, R0, 0x1, PT ;  /* 0x000000010000780c */ /* 0x000fe20003f05070 */
[----:B------:R-:W-:Y:S01]  /*5a40*/  @!UPT UIADD3 URZ, UPT, UPT, URZ, URZ, URZ ;  /* 0x000000fffffff290 */ /* 0x000fe2000fffe0ff */
[----:B------:R-:W-:Y:S11]  /*5a50*/  @!P5 BRA `(.L_x_95) ;  /* 0x00000000000cd947 */ /* 0x000ff60003800000 */
[----:B------:R-:W-:Y:S04]  /*5a60*/  SHF.L.U32 R4, R82, 0x1f, RZ ;  /* 0x0000001f52047819 */ /* 0x000fe800000006ff */
[----:B------:R-:W1:Y:S02]  /*5a70*/  SYNCS.PHASECHK.TRANS64.TRYWAIT P1, [UR44+0x50], R4 ;  /* 0x00005004ff0075a7 */ /* 0x000e64000802112c */
[----:B-1----:R-:W-:Y:S05]  /*5a80*/  @!P1 BRA `(.L_x_96) ;  /* 0x0000001400689947 */ /* 0x002fea0003800000 */
.L_x_95:
[----:B------:R-:W-:Y:S05]  /*5a90*/  BSYNC B0 ;  /* 0x0000000000007941 */ /* 0x000fea0003800000 */
.L_x_94:
[----:B------:R2:W3:Y:S01]  /*5aa0*/  @P0 LDS.128 R16, [R78+UR44+0x200] ;  /* 0x0002002c4e100984 */ /* 0x0004e20008000c00 */
[----:B------:R-:W-:Y:S01]  /*5ab0*/  UIADD3 UR4, UPT, UPT, UR44, 0x58, URZ ;  /* 0x000000582c047890 */ /* 0x000fe2000fffe0ff */
[----:B------:R-:W-:Y:S02]  /*5ac0*/  LOP3.LUT R82, R82, 0x1, RZ, 0x3c, !PT ;  /* 0x0000000152527812 */ /* 0x000fe400078e3cff */
[----:B------:R2:W1:Y:S01]  /*5ad0*/  @P0 LDS.128 R64, [R77+0x10] ;  /* 0x000010004d400984 */ /* 0x0004620000000c00 */
[----:B------:R-:W-:Y:S01]  /*5ae0*/  UPRMT UR4, UR48, 0x654, UR4 ;  /* 0x0000065430047896 */ /* 0x000fe20008000004 */
[----:B------:R-:W-:Y:S01]  /*5af0*/  @!PT LDS RZ, [RZ] ;  /* 0x00000000fffff984 */ /* 0x000fe20000000800 */
[----:B------:R-:W-:Y:S01]  /*5b00*/  @!PT LDS RZ, [RZ] ;  /* 0x00000000fffff984 */ /* 0x000fe20000000800 */
[----:B------:R-:W-:Y:S01]  /*5b10*/  @!PT LDS RZ, [RZ] ;  /* 0x00000000fffff984 */ /* 0x000fe20000000800 */
[----:B------:R-:W-:Y:S01]  /*5b20*/  @!PT LDS RZ, [RZ] ;  /* 0x00000000fffff984 */ /* 0x000fe20000000800 */
[----:B------:R5:W-:Y:S06]  /*5b30*/  MEMBAR.ALL.CTA ;  /* 0x0000000000007992 */ /* 0x000bec0000008000 */
[----:B-----5:R-:W5:Y:S02]  /*5b40*/  FENCE.VIEW.ASYNC.S ;  /* 0x00000000000073c6 */ /* 0x020f640000000000 */
[----:B-----5:R-:W-:Y:S03]  /*5b50*/  SYNCS.ARRIVE.TRANS64.RED.A1T0 RZ, [UR4], RZ ;  /* 0x000000ffffff79a7 */ /* 0x020fe60008100404 */
.L_x_93:
[----:B------:R-:W-:Y:S05]  /*5b60*/  BSYNC B1 ;  /* 0x0000000000017941 */ /* 0x000fea0003800000 */
.L_x_92:
[----:B-1----:R-:W-:Y:S04]  /*5b70*/  SHF.R.U32.HI R0, RZ, 0x15, R2 ;  /* 0x00000015ff007819 */ /* 0x002fe80000011602 */
[----:B------:R-:W-:Y:S01]  /*5b80*/  LOP3.LUT P0, RZ, R0, 0x3, R80, 0x48, !PT ;  /* 0x0000000300ff7812 */ /* 0x000fe20007804850 */
[----:B------:R-:W-:Y:S01]  /*5b90*/  @!UPT UIADD3 URZ, UPT, UPT, URZ, URZ, URZ ;  /* 0x000000fffffff290 */ /* 0x000fe2000fffe0ff */
[----:B------:R-:W-:Y:S11]  /*5ba0*/  @P4 BRA `(.L_x_97) ;  /* 0x0000000000084947 */ /* 0x000ff60003800000 */
[----:B------:R-:W1:Y:S02]  /*5bb0*/  SYNCS.PHASECHK.TRANS64.TRYWAIT P1, [R22+URZ+0x90], R3 ;  /* 0x00009003160075a7 */ /* 0x000e6400080211ff */
[----:B-1----:R-:W-:Y:S05]  /*5bc0*/  @!P1 BRA `(.L_x_98) ;  /* 0x0000001400309947 */ /* 0x002fea0003800000 */
.L_x_97:
[----:B------:R-:W-:Y:S05]  /*5bd0*/  @!P0 BRA `(.L_x_99) ;  /* 0x0000000000408947 */ /* 0x000fea0003800000 */
[----:B------:R-:W1:Y:S01]  /*5be0*/  LDCU.64 UR8, c[0x4][0x70] ;  /* 0x01000e00ff0877ac */ /* 0x000e620008000a00 */
[----:B------:R-:W-:Y:S01]  /*5bf0*/  MOV R15, 0x0 ;  /* 0x00000000000f7802 */ /* 0x000fe20000000f00 */
[----:B------:R-:W-:Y:S02]  /*5c00*/  HFMA2 R12, -RZ, RZ, 0, 5.9604644775390625e-08 ;  /* 0x00000001ff0c7431 */ /* 0x000fe400000001ff */
[----:B------:R-:W-:Y:S02]  /*5c10*/  IMAD.MOV.U32 R8, RZ, RZ, 0x192 ;  /* 0x00000192ff087424 */ /* 0x000fe400078e00ff */
[----:B------:R-:W-:Y:S01]  /*5c20*/  IMAD.MOV.U32 R13, RZ, RZ, RZ ;  /* 0x000000ffff0d7224 */ /* 0x000fe200078e00ff */
[----:B------:R-:W5:Y:S01]  /*5c30*/  LDCU.64 UR6, c[0x4][0x78] ;  /* 0x01000f00ff0677ac */ /* 0x000f620008000a00 */
[----:B------:R-:W2:Y:S01]  /*5c40*/  LDC.64 R14, c[0x4][R15] ;  /* 0x010000000f0e7b82 */ /* 0x000ea20000000a00 */
[----:B------:R-:W3:Y:S01]  /*5c50*/  LDCU.64 UR4, c[0x4][0x10] ;  /* 0x01000200ff0477ac */ /* 0x000ee20008000a00 */
[----:B-1----:R-:W-:Y:S01]  /*5c60*/  MOV R5, UR9 ;  /* 0x0000000900057c02 */ /* 0x002fe20008000f00 */
[----:B------:R-:W-:Y:S01]  /*5c70*/  IMAD.U32 R4, RZ, RZ, UR8 ;  /* 0x00000008ff047e24 */ /* 0x000fe2000f8e00ff */
[----:B-----5:R-:W-:Y:S01]  /*5c80*/  MOV R7, UR7 ;  /* 0x0000000700077c02 */ /* 0x020fe20008000f00 */
[----:B------:R-:W-:Y:S01]  /*5c90*/  IMAD.U32 R6, RZ, RZ, UR6 ;  /* 0x00000006ff067e24 */ /* 0x000fe2000f8e00ff */
[----:B---3--:R-:W-:Y:S01]  /*5ca0*/  MOV R11, UR5 ;  /* 0x00000005000b7c02 */ /* 0x008fe20008000f00 */
[----:B------:R-:W-:Y:S02]  /*5cb0*/  IMAD.U32 R10, RZ, RZ, UR4 ;  /* 0x00000004ff0a7e24 */ /* 0x000fe4000f8e00ff */
[----:B------:R-:W-:Y:S07]  /*5cc0*/  LEPC R20, `(.L_x_99) ;  /* 0x000000001014794e */ /* 0x000fee0000000000 */
[----:B--2-4-:R-:W-:Y:S05]  /*5cd0*/  CALL.ABS.NOINC R14 ;  /* 0x000000000e007343 */ /* 0x014fea0003c00000 */
.L_x_99:
[----:B------:R-:W-:Y:S01]  /*5ce0*/  LOP3.LUT P0, RZ, R76, 0x60, RZ, 0xc0, !PT ;  /* 0x000000604cff7812 */ /* 0x000fe2000780c0ff */
[----:B------:R-:W-:Y:S05]  /*5cf0*/  WARPSYNC.ALL ;  /* 0x0000000000007948 */ /* 0x000fea0003800000 */
[----:B------:R-:W-:Y:S01]  /*5d00*/  R2UR UR4, R2 ;  /* 0x00000000020472ca */ /* 0x000fe200000e0000 */
[----:B------:R-:W-:Y:S01]  /*5d10*/  BSSY.RECONVERGENT B0, `(.L_x_100) ;  /* 0x000009f000007945 */ /* 0x000fe20003800200 */
[-C--:B---3--:R-:W-:Y:S02]  /*5d20*/  F2FP.F16.E4M3.UNPACK_B R2, R16.reuse ;  /* 0x00000010ff02723e */ /* 0x088fe400020006ff */
[----:B------:R-:W-:Y:S02]  /*5d30*/  F2FP.F16.E4M3.UNPACK_B R16, R16.H1 ;  /* 0x00000010ff10723e */ /* 0x000fe400030006ff */
[----:B------:R-:W-:Y:S01]  /*5d40*/  R2UR UR5, R22 ;  /* 0x00000000160572ca */ /* 0x000fe200000e0000 */
[----:B------:R-:W-:Y:S01]  /*5d50*/  HADD2.F32 R0, -RZ, R2.H0_H0 ;  /* 0x20000002ff007230 */ /* 0x000fe20000004100 */
[-C--:B------:R-:W-:Y:S01]  /*5d60*/  F2FP.F16.E4M3.UNPACK_B R42, R17.reuse ;  /* 0x00000011ff2a723e */ /* 0x080fe200020006ff */
[--C-:B------:R-:W-:Y:S01]  /*5d70*/  HADD2.F32 R3, -RZ, R16.reuse.H0_H0 ;  /* 0x20000010ff037230 */ /* 0x100fe20000004100 */
[----:B------:R-:W-:Y:S01]  /*5d80*/  F2FP.F16.E4M3.UNPACK_B R44, R17.H1 ;  /* 0x00000011ff2c723e */ /* 0x000fe200030006ff */
[----:B------:R-:W-:Y:S01]  /*5d90*/  HADD2.F32 R40, -RZ, R16.H1_H1 ;  /* 0x30000010ff287230 */ /* 0x000fe20000004100 */
[-C--:B------:R-:W-:Y:S01]  /*5da0*/  F2FP.F16.E4M3.UNPACK_B R46, R18.reuse ;  /* 0x00000012ff2e723e */ /* 0x080fe200020006ff */
[----:B------:R-:W-:Y:S01]  /*5db0*/  HADD2.F32 R2, -RZ, R2.H1_H1 ;  /* 0x30000002ff027230 */ /* 0x000fe20000004100 */
[----:B------:R-:W-:Y:S01]  /*5dc0*/  F2FP.F16.E4M3.UNPACK_B R48, R18.H1 ;  /* 0x00000012ff30723e */ /* 0x000fe200030006ff */
[--C-:B------:R-:W-:Y:S01]  /*5dd0*/  HADD2.F32 R41, -RZ, R42.reuse.H0_H0 ;  /* 0x2000002aff297230 */ /* 0x100fe20000004100 */
[-C--:B------:R-:W-:Y:S01]  /*5de0*/  F2FP.F16.E4M3.UNPACK_B R50, R19.reuse ;  /* 0x00000013ff32723e */ /* 0x080fe200020006ff */
[----:B------:R-:W-:Y:S01]  /*5df0*/  HADD2.F32 R42, -RZ, R42.H1_H1 ;  /* 0x3000002aff2a7230 */ /* 0x000fe20000004100 */
[----:B------:R-:W-:Y:S01]  /*5e00*/  F2FP.F16.E4M3.UNPACK_B R52, R19.H1 ;  /* 0x00000013ff34723e */ /* 0x000fe200030006ff */
[----:B------:R-:W-:Y:S01]  /*5e10*/  HADD2.F32 R43, -RZ, R44.H0_H0 ;  /* 0x2000002cff2b7230 */ /* 0x000fe20000004100 */
[----:B------:R-:W-:Y:S01]  /*5e20*/  LDTM.16dp32bit_t0_t15.x32 R4, tmem[UR4] ;  /* 0x00000004000479ee */ /* 0x000fe20008a80000 */
[----:B------:R-:W1:Y:S01]  /*5e30*/  LDTM.16dp32bit_t16_t31.x32 R4, tmem[UR4+0x20] ;  /* 0x00002004000479ee */ /* 0x000e620008aa0000 */
[----:B------:R-:W-:Y:S01]  /*5e40*/  NOP ;  /* 0x0000000000007918 */ /* 0x000fe20000000000 */
[----:B------:R-:W-:Y:S01]  /*5e50*/  UIADD3 UR4, UPT, UPT, UR5, 0xb0, URZ ;  /* 0x000000b005047890 */ /* 0x000fe2000fffe0ff */
[--C-:B------:R-:W-:Y:S01]  /*5e60*/  HADD2.F32 R45, -RZ, R46.reuse.H0_H0 ;  /* 0x2000002eff2d7230 */ /* 0x100fe20000004100 */
[----:B------:R-:W-:Y:S01]  /*5e70*/  F2FP.F16.E4M3.UNPACK_B R54, R64 ;  /* 0x00000040ff36723e */ /* 0x000fe200020006ff */
[----:B------:R-:W-:Y:S01]  /*5e80*/  HADD2.F32 R46, -RZ, R46.H1_H1 ;  /* 0x3000002eff2e7230 */ /* 0x000fe20000004100 */
[----:B------:R-:W-:Y:S01]  /*5e90*/  UPRMT UR4, UR48, 0x654, UR4 ;  /* 0x0000065430047896 */ /* 0x000fe20008000004 */
[--C-:B------:R-:W-:Y:S01]  /*5ea0*/  HADD2.F32 R49, -RZ, R50.reuse.H0_H0 ;  /* 0x20000032ff317230 */ /* 0x100fe20000004100 */
[-C--:B------:R-:W-:Y:S01]  /*5eb0*/  F2FP.F16.E4M3.UNPACK_B R58, R65.reuse ;  /* 0x00000041ff3a723e */ /* 0x080fe200020006ff */
[----:B------:R-:W-:Y:S01]  /*5ec0*/  HADD2.F32 R50, -RZ, R50.H1_H1 ;  /* 0x30000032ff327230 */ /* 0x000fe20000004100 */
[----:B------:R-:W-:Y:S01]  /*5ed0*/  F2FP.F16.E4M3.UNPACK_B R62, R66 ;  /* 0x00000042ff3e723e */ /* 0x000fe200020006ff */
[--C-:B------:R-:W-:Y:S01]  /*5ee0*/  HADD2.F32 R53, -RZ, R54.reuse.H0_H0 ;  /* 0x20000036ff357230 */ /* 0x100fe20000004100 */
[----:B------:R-:W-:Y:S01]  /*5ef0*/  F2FP.F16.E4M3.UNPACK_B R56, R64.H1 ;  /* 0x00000040ff38723e */ /* 0x000fe200030006ff */
[----:B------:R-:W-:Y:S01]  /*5f00*/  HADD2.F32 R54, -RZ, R54.H1_H1 ;  /* 0x30000036ff367230 */ /* 0x000fe20000004100 */
[----:B------:R-:W-:Y:S01]  /*5f10*/  F2FP.F16.E4M3.UNPACK_B R60, R65.H1 ;  /* 0x00000041ff3c723e */ /* 0x000fe200030006ff */
[----:B-1----:R-:W-:Y:S01]  /*5f20*/  SYNCS.ARRIVE.TRANS64.RED.A1T0 RZ, [UR4], RZ ;  /* 0x000000ffffff79a7 */ /* 0x002fe20008100404 */
[--C-:B------:R-:W-:Y:S01]  /*5f30*/  HADD2.F32 R57, -RZ, R58.reuse.H0_H0 ;  /* 0x2000003aff397230 */ /* 0x100fe20000004100 */
[-C--:B------:R-:W-:Y:S01]  /*5f40*/  F2FP.F16.E4M3.UNPACK_B R65, R67.reuse ;  /* 0x00000043ff41723e */ /* 0x080fe200020006ff */
[----:B------:R-:W-:Y:S01]  /*5f50*/  HADD2.F32 R58, -RZ, R58.H1_H1 ;  /* 0x3000003aff3a7230 */ /* 0x000fe20000004100 */
[----:B------:R-:W-:Y:S01]  /*5f60*/  F2FP.F16.E4M3.UNPACK_B R64, R66.H1 ;  /* 0x00000042ff40723e */ /* 0x000fe200030006ff */
[--C-:B------:R-:W-:Y:S01]  /*5f70*/  HADD2.F32 R61, -RZ, R62.reuse.H0_H0 ;  /* 0x2000003eff3d7230 */ /* 0x100fe20000004100 */
[----:B------:R-:W-:Y:S01]  /*5f80*/  F2FP.F16.E4M3.UNPACK_B R67, R67.H1 ;  /* 0x00000043ff43723e */ /* 0x000fe200030006ff */
[----:B------:R-:W-:Y:S01]  /*5f90*/  HADD2.F32 R62, -RZ, R62.H1_H1 ;  /* 0x3000003eff3e7230 */ /* 0x000fe20000004100 */
[----:B------:R-:W-:Y:S01]  /*5fa0*/  IADD3 R36, PT, PT, R36, 0x1, RZ ;  /* 0x0000000124247810 */ /* 0x000fe20007ffe0ff */
[C---:B----4-:R-:W-:Y:S01]  /*5fb0*/  FMUL R4, R38.reuse, R4 ;  /* 0x0000000426047220 */ /* 0x050fe20000400000 */
[C---:B------:R-:W-:Y:S01]  /*5fc0*/  FMUL R5, R38.reuse, R5 ;  /* 0x0000000526057220 */ /* 0x040fe20000400000 */
[C---:B------:R-:W-:Y:S01]  /*5fd0*/  FMUL R8, R38.reuse, R8 ;  /* 0x0000000826087220 */ /* 0x040fe20000400000 */
[C---:B------:R-:W-:Y:S01]  /*5fe0*/  FMUL R9, R38.reuse, R9 ;  /* 0x0000000926097220 */ /* 0x040fe20000400000 */
[C---:B------:R-:W-:Y:S01]  /*5ff0*/  FFMA R4, R39.reuse, R0, R4 ;  /* 0x0000000027047223 */ /* 0x040fe20000000004 */
[C---:B------:R-:W-:Y:S01]  /*6000*/  FFMA R5, R39.reuse, R2, R5 ;  /* 0x0000000227057223 */ /* 0x040fe20000000005 */
[C---:B------:R-:W-:Y:S01]  /*6010*/  FMUL R12, R38.reuse, R12 ;  /* 0x0000000c260c7220 */ /* 0x040fe20000400000 */
        /* <DEDUP_REMOVED lines=10> */
[----:B------:R-:W-:Y:S02]  /*60c0*/  HADD2.F32 R44, -RZ, R44.H1_H1 ;  /* 0x3000002cff2c7230 */ /* 0x000fe40000004100 */
[C---:B------:R-:W-:Y:S01]  /*60d0*/  FMUL R10, R38.reuse, R10 ;  /* 0x0000000a260a7220 */ /* 0x040fe20000400000 */
[C---:B------:R-:W-:Y:S01]  /*60e0*/  FFMA R6, R39.reuse, R3, R6 ;  /* 0x0000000327067223 */ /* 0x040fe20000000006 */
[C---:B------:R-:W-:Y:S01]  /*60f0*/  FFMA R7, R39.reuse, R40, R7 ;  /* 0x0000002827077223 */ /* 0x040fe20000000007 */
[C---:B------:R-:W-:Y:S01]  /*6100*/  FFMA R8, R39.reuse, R41, R8 ;  /* 0x0000002927087223 */ /* 0x040fe20000000008 */
[C---:B------:R-:W-:Y:S01]  /*6110*/  FFMA R9, R39.reuse, R42, R9 ;  /* 0x0000002a27097223 */ /* 0x040fe20000000009 */
[----:B------:R-:W-:Y:S01]  /*6120*/  FFMA R10, R39, R43, R10 ;  /* 0x0000002b270a7223 */ /* 0x000fe2000000000a */
[--C-:B------:R-:W-:Y:S01]  /*6130*/  HADD2.F32 R40, -RZ, R65.reuse.H0_H0 ;  /* 0x20000041ff287230 */ /* 0x100fe20000004100 */
[----:B------:R-:W-:Y:S01]  /*6140*/  F2FP.SATFINITE.E4M3.F32.PACK_AB_MERGE_C R86, R7, R6, RZ ;  /* 0x000000060756723e */ /* 0x000fe200048070ff */
[C---:B------:R-:W-:Y:S01]  /*6150*/  FMUL R7, R38.reuse, R24 ;  /* 0x0000001826077220 */ /* 0x040fe20000400000 */
[C---:B------:R-:W-:Y:S01]  /*6160*/  FMUL R24, R38.reuse, R29 ;  /* 0x0000001d26187220 */ /* 0x040fe20000400000 */
[C---:B------:R-:W-:Y:S01]  /*6170*/  FMUL R29, R38.reuse, R34 ;  /* 0x00000022261d7220 */ /* 0x040fe20000400000 */
[----:B------:R-:W-:Y:S02]  /*6180*/  HADD2.F32 R65, -RZ, R65.H1_H1 ;  /* 0x30000041ff417230 */ /* 0x000fe40000004100 */
[C---:B------:R-:W-:Y:S01]  /*6190*/  FMUL R11, R38.reuse, R11 ;  /* 0x0000000b260b7220 */ /* 0x040fe20000400000 */
[--C-:B------:R-:W-:Y:S02]  /*61a0*/  HADD2.F32 R47, -RZ, R48.reuse.H0_H0 ;  /* 0x20000030ff2f7230 */ /* 0x100fe40000004100 */
[C---:B------:R-:W-:Y:S01]  /*61b0*/  FMUL R14, R38.reuse, R14 ;  /* 0x0000000e260e7220 */ /* 0x040fe20000400000 */
[----:B------:R-:W-:Y:S02]  /*61c0*/  HADD2.F32 R48, -RZ, R48.H1_H1 ;  /* 0x30000030ff307230 */ /* 0x000fe40000004100 */
[C---:B------:R-:W-:Y:S01]  /*61d0*/  FFMA R11, R39.reuse, R44, R11 ;  /* 0x0000002c270b7223 */ /* 0x040fe2000000000b */
[C---:B------:R-:W-:Y:S01]  /*61e0*/  FFMA R12, R39.reuse, R45, R12 ;  /* 0x0000002d270c7223 */ /* 0x040fe2000000000c */
[C---:B------:R-:W-:Y:S01]  /*61f0*/  FFMA R13, R39.reuse, R46, R13 ;  /* 0x0000002e270d7223 */ /* 0x040fe2000000000d */
[----:B------:R-:W-:Y:S01]  /*6200*/  FFMA R14, R39, R47, R14 ;  /* 0x0000002f270e7223 */ /* 0x000fe2000000000e */
[C---:B------:R-:W-:Y:S01]  /*6210*/  FMUL R15, R38.reuse, R15 ;  /* 0x0000000f260f7220 */ /* 0x040fe20000400000 */
[--C-:B------:R-:W-:Y:S01]  /*6220*/  HADD2.F32 R51, -RZ, R52.reuse.H0_H0 ;  /* 0x20000034ff337230 */ /* 0x100fe20000004100 */
[----:B------:R-:W-:Y:S01]  /*6230*/  F2FP.SATFINITE.E4M3.F32.PACK_AB_MERGE_C R10, R11, R10, RZ ;  /* 0x0000000a0b0a723e */ /* 0x000fe200048070ff */
[----:B------:R-:W-:Y:S02]  /*6240*/  HADD2.F32 R52, -RZ, R52.H1_H1 ;  /* 0x30000034ff347230 */ /* 0x000fe40000004100 */
[C---:B------:R-:W-:Y:S01]  /*6250*/  FFMA R15, R39.reuse, R48, R15 ;  /* 0x00000030270f7223 */ /* 0x040fe2000000000f */
[C---:B------:R-:W-:Y:S01]  /*6260*/  FFMA R16, R39.reuse, R49, R16 ;  /* 0x0000003127107223 */ /* 0x040fe20000000010 */
[C---:B------:R-:W-:Y:S01]  /*6270*/  FFMA R17, R39.reuse, R50, R17 ;  /* 0x0000003227117223 */ /* 0x040fe20000000011 */
[C---:B------:R-:W-:Y:S01]  /*6280*/  FMUL R18, R38.reuse, R18 ;  /* 0x0000001226127220 */ /* 0x040fe20000400000 */
[C---:B------:R-:W-:Y:S01]  /*6290*/  FMUL R19, R38.reuse, R19 ;  /* 0x0000001326137220 */ /* 0x040fe20000400000 */
[--C-:B------:R-:W-:Y:S02]  /*62a0*/  HADD2.F32 R55, -RZ, R56.reuse.H0_H0 ;  /* 0x20000038ff377230 */ /* 0x100fe40000004100 */
[C---:B------:R-:W-:Y:S01]  /*62b0*/  FMUL R3, R38.reuse, R22 ;  /* 0x0000001626037220 */ /* 0x040fe20000400000 */
[C---:B------:R-:W-:Y:S01]  /*62c0*/  FFMA R18, R39.reuse, R51, R18 ;  /* 0x0000003327127223 */ /* 0x040fe20000000012 */
[----:B------:R-:W-:Y:S02]  /*62d0*/  HADD2.F32 R56, -RZ, R56.H1_H1 ;  /* 0x30000038ff387230 */ /* 0x000fe40000004100 */
[C---:B------:R-:W-:Y:S01]  /*62e0*/  FFMA R19, R39.reuse, R52, R19 ;  /* 0x0000003427137223 */ /* 0x040fe20000000013 */
[C---:B------:R-:W-:Y:S01]  /*62f0*/  FMUL R6, R38.reuse, R23 ;  /* 0x0000001726067220 */ /* 0x040fe20000400000 */
[C---:B------:R-:W-:Y:S01]  /*6300*/  FFMA R0, R39.reuse, R53, R0 ;  /* 0x0000003527007223 */ /* 0x040fe20000000000 */
[C---:B------:R-:W-:Y:S01]  /*6310*/  FFMA R2, R39.reuse, R54, R2 ;  /* 0x0000003627027223 */ /* 0x040fe20000000002 */
[--C-:B------:R-:W-:Y:S02]  /*6320*/  HADD2.F32 R59, -RZ, R60.reuse.H0_H0 ;  /* 0x2000003cff3b7230 */ /* 0x100fe40000004100 */
[C---:B------:R-:W-:Y:S01]  /*6330*/  FFMA R3, R39.reuse, R55, R3 ;  /* 0x0000003727037223 */ /* 0x040fe20000000003 */
[----:B------:R-:W-:Y:S02]  /*6340*/  HADD2.F32 R60, -RZ, R60.H1_H1 ;  /* 0x3000003cff3c7230 */ /* 0x000fe40000004100 */
[C---:B------:R-:W-:Y:S01]  /*6350*/  FMUL R21, R38.reuse, R26 ;  /* 0x0000001a26157220 */ /* 0x040fe20000400000 */
[C---:B------:R-:W-:Y:S01]  /*6360*/  FMUL R22, R38.reuse, R27 ;  /* 0x0000001b26167220 */ /* 0x040fe20000400000 */
[C---:B------:R-:W-:Y:S01]  /*6370*/  FFMA R6, R39.reuse, R56, R6 ;  /* 0x0000003827067223 */ /* 0x040fe20000000006 */
[C---:B------:R-:W-:Y:S01]  /*6380*/  FFMA R7, R39.reuse, R57, R7 ;  /* 0x0000003927077223 */ /* 0x040fe20000000007 */
[C---:B------:R-:W-:Y:S01]  /*6390*/  FMUL R23, R38.reuse, R28 ;  /* 0x0000001c26177220 */ /* 0x040fe20000400000 */
[C---:B------:R-:W-:Y:S01]  /*63a0*/  FFMA R20, R39.reuse, R58, R20 ;  /* 0x0000003a27147223 */ /* 0x040fe20000000014 */
[--C-:B------:R-:W-:Y:S02]  /*63b0*/  HADD2.F32 R63, -RZ, R64.reuse.H0_H0 ;  /* 0x20000040ff3f7230 */ /* 0x100fe40000004100 */
[C---:B------:R-:W-:Y:S01]  /*63c0*/  FFMA R21, R39.reuse, R59, R21 ;  /* 0x0000003b27157223 */ /* 0x040fe20000000015 */
[----:B------:R-:W-:Y:S02]  /*63d0*/  HADD2.F32 R64, -RZ, R64.H1_H1 ;  /* 0x30000040ff407230 */ /* 0x000fe40000004100 */
[C---:B------:R-:W-:Y:S01]  /*63e0*/  FFMA R22, R39.reuse, R60, R22 ;  /* 0x0000003c27167223 */ /* 0x040fe20000000016 */
[C---:B------:R-:W-:Y:S01]  /*63f0*/  FMUL R26, R38.reuse, R31 ;  /* 0x0000001f261a7220 */ /* 0x040fe20000400000 */
[C---:B------:R-:W-:Y:S01]  /*6400*/  FMUL R27, R38.reuse, R32 ;  /* 0x00000020261b7220 */ /* 0x040fe20000400000 */
[C---:B------:R-:W-:Y:S01]  /*6410*/  FFMA R23, R39.reuse, R61, R23 ;  /* 0x0000003d27177223 */ /* 0x040fe20000000017 */
[----:B------:R-:W-:Y:S01]  /*6420*/  FMUL R28, R38, R33 ;  /* 0x00000021261c7220 */ /* 0x000fe20000400000 */
[C---:B------:R-:W-:Y:S01]  /*6430*/  FFMA R24, R39.reuse, R62, R24 ;  /* 0x0000003e27187223 */ /* 0x040fe20000000018 */
[--C-:B------:R-:W-:Y:S02]  /*6440*/  HADD2.F32 R66, -RZ, R67.reuse.H0_H0 ;  /* 0x20000043ff427230 */ /* 0x100fe40000004100 */
[C---:B------:R-:W-:Y:S01]  /*6450*/  FFMA R25, R39.reuse, R63, R25 ;  /* 0x0000003f27197223 */ /* 0x040fe20000000019 */
[----:B------:R-:W-:Y:S02]  /*6460*/  HADD2.F32 R67, -RZ, R67.H1_H1 ;  /* 0x30000043ff437230 */ /* 0x000fe40000004100 */
[----:B------:R-:W-:Y:S01]  /*6470*/  FFMA R26, R39, R64, R26 ;  /* 0x00000040271a7223 */ /* 0x000fe2000000001a */
[----:B------:R-:W-:Y:S01]  /*6480*/  F2FP.SATFINITE.E4M3.F32.PACK_AB_MERGE_C R14, R15, R14, RZ ;  /* 0x0000000e0f0e723e */ /* 0x000fe200048070ff */
[----:B------:R-:W-:Y:S01]  /*6490*/  FFMA R27, R39, R40, R27 ;  /* 0x00000028271b7223 */ /* 0x000fe2000000001b */
[----:B------:R-:W-:Y:S01]  /*64a0*/  F2FP.SATFINITE.E4M3.F32.PACK_AB_MERGE_C R18, R19, R18, RZ ;  /* 0x000000121312723e */ /* 0x000fe200048070ff */
[C---:B------:R-:W-:Y:S01]  /*64b0*/  FFMA R28, R39.reuse, R65, R28 ;  /* 0x00000041271c7223 */ /* 0x040fe2000000001c */
[C---:B------:R-:W-:Y:S01]  /*64c0*/  FFMA R29, R39.reuse, R66, R29 ;  /* 0x00000042271d7223 */ /* 0x040fe2000000001d */
[----:B------:R-:W-:Y:S01]  /*64d0*/  FFMA R30, R39, R67, R30 ;  /* 0x00000043271e7223 */ /* 0x000fe2000000001e */
[----:B------:R-:W-:Y:S02]  /*64e0*/  F2FP.SATFINITE.E4M3.F32.PACK_AB_MERGE_C R32, R5, R4, R86 ;  /* 0x000000040520723e */ /* 0x000fe40004807056 */
[----:B------:R-:W-:Y:S02]  /*64f0*/  F2FP.SATFINITE.E4M3.F32.PACK_AB_MERGE_C R33, R9, R8, R10 ;  /* 0x000000080921723e */ /* 0x000fe4000480700a */
[----:B------:R-:W-:Y:S02]  /*6500*/  F2FP.SATFINITE.E4M3.F32.PACK_AB_MERGE_C R34, R13, R12, R14 ;  /* 0x0000000c0d22723e */ /* 0x000fe4000480700e */
[----:B------:R-:W-:Y:S02]  /*6510*/  F2FP.SATFINITE.E4M3.F32.PACK_AB_MERGE_C R35, R17, R16, R18 ;  /* 0x000000101123723e */ /* 0x000fe40004807012 */
[----:B------:R-:W-:Y:S02]  /*6520*/  F2FP.SATFINITE.E4M3.F32.PACK_AB_MERGE_C R3, R6, R3, RZ ;  /* 0x000000030603723e */ /* 0x000fe400048070ff */
[----:B------:R-:W-:Y:S01]  /*6530*/  F2FP.SATFINITE.E4M3.F32.PACK_AB_MERGE_C R5, R22, R21, RZ ;  /* 0x000000151605723e */ /* 0x000fe200048070ff */
[----:B------:R1:W-:Y:S01]  /*6540*/  STS.128 [R78+UR44+0x1200], R32 ;  /* 0x001200204e007988 */ /* 0x0003e20008000c2c */
[----:B------:R-:W-:Y:S02]  /*6550*/  F2FP.SATFINITE.E4M3.F32.PACK_AB_MERGE_C R6, R26, R25, RZ ;  /* 0x000000191a06723e */ /* 0x000fe400048070ff */
[----:B------:R-:W-:Y:S02]  /*6560*/  F2FP.SATFINITE.E4M3.F32.PACK_AB_MERGE_C R29, R30, R29, RZ ;  /* 0x0000001d1e1d723e */ /* 0x000fe400048070ff */
[----:B------:R-:W-:Y:S02]  /*6570*/  F2FP.SATFINITE.E4M3.F32.PACK_AB_MERGE_C R5, R20, R7, R5 ;  /* 0x000000071405723e */ /* 0x000fe40004807005 */
[----:B------:R-:W-:Y:S02]  /*6580*/  F2FP.SATFINITE.E4M3.F32.PACK_AB_MERGE_C R4, R2, R0, R3 ;  /* 0x000000000204723e */ /* 0x000fe40004807003 */
[----:B------:R-:W-:Y:S02]  /*6590*/  F2FP.SATFINITE.E4M3.F32.PACK_AB_MERGE_C R6, R24, R23, R6 ;  /* 0x000000171806723e */ /* 0x000fe40004807006 */
[----:B------:R-:W-:Y:S05]  /*65a0*/  F2FP.SATFINITE.E4M3.F32.PACK_AB_MERGE_C R7, R28, R27, R29 ;  /* 0x0000001b1c07723e */ /* 0x000fea000480701d */
[----:B------:R1:W-:Y:S01]  /*65b0*/  STS.128 [R77+0x1010], R4 ;  /* 0x001010044d007388 */ /* 0x0003e20000000c00 */
[----:B------:R-:W-:Y:S01]  /*65c0*/  @!PT LDS RZ, [RZ] ;  /* 0x00000000fffff984 */ /* 0x000fe20000000800 */
[----:B------:R-:W-:Y:S01]  /*65d0*/  @!PT LDS RZ, [RZ] ;  /* 0x00000000fffff984 */ /* 0x000fe20000000800 */
[----:B------:R-:W-:Y:S01]  /*65e0*/  @!PT LDS RZ, [RZ] ;  /* 0x00000000fffff984 */ /* 0x000fe20000000800 */
[----:B------:R-:W-:Y:S01]  /*65f0*/  @!PT LDS RZ, [RZ] ;  /* 0x00000000fffff984 */ /* 0x000fe20000000800 */
[----:B------:R3:W-:Y:S07]  /*6600*/  MEMBAR.ALL.CTA ;  /* 0x0000000000007992 */ /* 0x0007ee0000008000 */
[----:B---3--:R-:W3:Y:S02]  /*6610*/  FENCE.VIEW.ASYNC.S ;  /* 0x00000000000073c6 */ /* 0x008ee40000000000 */
[----:B---3--:R-:W-:Y:S06]  /*6620*/  BAR.SYNC.DEFER_BLOCKING 0x1, 0x80 ;  /* 0x0042000000007b1d */ /* 0x008fec0000010000 */
[----:B------:R-:W-:Y:S05]  /*6630*/  @P0 BRA `(.L_x_101) ;  /* 0x0000000000300947 */ /* 0x000fea0003800000 */
[----:B------:R-:W-:Y:S02]  /*6640*/  UIADD3 UR4, UPT, UPT, UR44, 0x1200, URZ ;  /* 0x000012002c047890 */ /* 0x000fe4000fffe0ff */
[----:B------:R-:W-:Y:S02]  /*6650*/  USHF.L.U32 UR9, UR45, 0x6, URZ ;  /* 0x000000062d097899 */ /* 0x000fe400080006ff */
[----:B------:R-:W-:Y:S02]  /*6660*/  USHF.L.U32 UR10, UR46, 0x6, URZ ;  /* 0x000000062e0a7899 */ /* 0x000fe400080006ff */
[----:B------:R-:W-:Y:S01]  /*6670*/  MOV R85, UR4 ;  /* 0x0000000400557c02 */ /* 0x000fe20008000f00 */
[----:B------:R-:W-:Y:S01]  /*6680*/  UIADD3 UR4, UP0, UPT, UR62, 0x680, URZ ;  /* 0x000006803e047890 */ /* 0x000fe2000ff1e0ff */
[----:B------:R-:W-:Y:S02]  /*6690*/  UMOV UR11, UR36 ;  /* 0x00000024000b7c82 */ /* 0x000fe40008000000 */
[----:B------:R-:W-:Y:S01]  /*66a0*/  R2UR UR8, R85 ;  /* 0x00000000550872ca */ /* 0x000fe200000e0000 */
[----:B------:R-:W-:Y:S11]  /*66b0*/  UIADD3.X UR5, UPT, UPT, URZ, UR63, URZ, UP0, !UPT ;  /* 0x0000003fff057290 */ /* 0x000ff600087fe4ff */
[----:B------:R-:W-:Y:S01]  /*66c0*/  @!UPT UIADD3 URZ, UPT, UPT, URZ, URZ, URZ ;  /* 0x000000fffffff290 */ /* 0x000fe2000fffe0ff */
[----:B------:R3:W-:Y:S01]  /*66d0*/  UTMASTG.3D [UR8], [UR4] ;  /* 0x00000008040073b5 */ /* 0x0007e20008010000 */
[----:B------:R0:W-:Y:S01]  /*66e0*/  UTMACMDFLUSH ;  /* 0x00000000000079b7 */ /* 0x0001e20000000000 */
[----:B---3--:R-:W-:Y:S04]  /*66f0*/  DEPBAR.LE SB0, 0x0 ;  /* 0x000080000000791a */ /* 0x008fe80000000000 */
.L_x_101:
[----:B------:R-:W-:Y:S05]  /*6700*/  BSYNC.RECONVERGENT B0 ;  /* 0x0000000000007941 */ /* 0x000fea0003800200 */
.L_x_100:
[----:B------:R-:W-:Y:S01]  /*6710*/  BAR.SYNC.DEFER_BLOCKING 0x1, 0x80 ;  /* 0x0042000000007b1d */ /* 0x000fe20000010000 */
[----:B------:R-:W-:Y:S01]  /*6720*/  ISETP.NE.AND P0, PT, R81, 0x2, PT ;  /* 0x000000025100780c */ /* 0x000fe20003f05270 */
[----:B------:R-:W-:Y:S01]  /*6730*/  UISETP.NE.AND UP0, UPT, UR47, URZ, UPT ;  /* 0x000000ff2f00728c */ /* 0x000fe2000bf05270 */
[----:B------:R-:W-:Y:S01]  /*6740*/  ISETP.NE.AND P1, PT, R36, 0x4, PT ;  /* 0x000000042400780c */ /* 0x000fe20003f25270 */
[----:B------:R-:W-:Y:S01]  /*6750*/  UIADD3 UR45, UPT, UPT, UR37, UR57, URZ ;  /* 0x00000039252d7290 */ /* 0x000fe2000fffe0ff */
[----:B------:R-:W-:Y:S01]  /*6760*/  SEL R2, RZ, 0x1, P0 ;  /* 0x00000001ff027807 */ /* 0x000fe20000000000 */
[----:B------:R-:W-:Y:S01]  /*6770*/  UIADD3 UR46, UPT, UPT, UR38, UR60, URZ ;  /* 0x0000003c262e7290 */ /* 0x000fe2000fffe0ff */
[----:B------:R-:W-:Y:S02]  /*6780*/  SEL R0, RZ, 0x1, P1 ;  /* 0x00000001ff007807 */ /* 0x000fe40000800000 */
[----:B------:R-:W-:Y:S02]  /*6790*/  LOP3.LUT R83, R83, R2, RZ, 0x3c, !PT ;  /* 0x0000000253537212 */ /* 0x000fe400078e3cff */
[----:B------:R-:W-:Y:S02]  /*67a0*/  LOP3.LUT R84, R84, R0, RZ, 0x3c, !PT ;  /* 0x0000000054547212 */ /* 0x000fe400078e3cff */
[----:B------:R-:W-:Y:S02]  /*67b0*/  SEL R81, R81, RZ, P0 ;  /* 0x000000ff51517207 */ /* 0x000fe40000000000 */
[----:B------:R-:W-:Y:S01]  /*67c0*/  SEL R36, R36, RZ, P1 ;  /* 0x000000ff24247207 */ /* 0x000fe20000800000 */
[----:B------:R-:W-:Y:S01]  /*67d0*/  UMOV UR36, UR51 ;  /* 0x0000003300247c82 */ /* 0x000fe20008000000 */
[----:B------:R-:W-:Y:S05]  /*67e0*/  BRA.U UP0, `(.L_x_102) ;  /* 0xffffffe5002c7547 */ /* 0x000fea000b83ffff */
[----:B------:R-:W-:Y:S05]  /*67f0*/  EXIT ;  /* 0x000000000000794d */ /* 0x000fea0003800000 */
.L_x_24:
[----:B---3--:R3:W4:Y:S02]  /*6800*/  SYNCS.PHASECHK.TRANS64.TRYWAIT P0, [R0+URZ+0xe0], R2 ;  /* 0x0000e002000075a7 */ /* 0x00872400080011ff */
[----:B----4-:R-:W-:Y:S05]  /*6810*/  @!P0 NANOSLEEP.SYNCS 0x989680 ;  /* 0x009896800000895d */ /* 0x010fea0003900000 */
[----:B------:R-:W4:Y:S02]  /*6820*/  @!P0 SYNCS.PHASECHK.TRANS64 P0, [R0+URZ+0xe0], R2 ;  /* 0x0000e002000085a7 */ /* 0x000f2400080010ff */
[----:B----4-:R-:W-:Y:S05]  /*6830*/  @!P0 BRA `(.L_x_24) ;  /* 0xfffffffc00f08947 */ /* 0x010fea000383ffff */
[----:B------:R-:W-:Y:S05]  /*6840*/  BRA `(.L_x_103) ;  /* 0xffffffac00ec7947 */ /* 0x000fea000383ffff */
.L_x_27:
[----:B--2---:R-:W-:-:S07]  /*6850*/  MOV R0, UR33 ;  /* 0x0000002100007c02 */ /* 0x004fce0008000f00 */
.L_x_104:
[----:B--2---:R2:W3:Y:S02]  /*6860*/  SYNCS.PHASECHK.TRANS64.TRYWAIT P0, [R0+URZ+0x28], R3 ;  /* 0x00002803000075a7 */ /* 0x0044e400080011ff */
[----:B---3--:R-:W-:Y:S05]  /*6870*/  @!P0 NANOSLEEP.SYNCS 0x989680 ;  /* 0x009896800000895d */ /* 0x008fea0003900000 */
[----:B------:R-:W3:Y:S02]  /*6880*/  @!P0 SYNCS.PHASECHK.TRANS64 P0, [R0+URZ+0x28], R3 ;  /* 0x00002803000085a7 */ /* 0x000ee400080010ff */
[----:B---3--:R-:W-:Y:S05]  /*6890*/  @!P0 BRA `(.L_x_104) ;  /* 0xfffffffc00f08947 */ /* 0x008fea000383ffff */
[----:B------:R-:W-:Y:S05]  /*68a0*/  BRA `(.L_x_26) ;  /* 0xffffffb000347947 */ /* 0x000fea000383ffff */
.L_x_34:
[----:B-1----:R-:W-:-:S07]  /*68b0*/  MOV R0, UR17 ;  /* 0x0000001100007c02 */ /* 0x002fce0008000f00 */
.L_x_105:
[----:B-1----:R1:W2:Y:S02]  /*68c0*/  SYNCS.PHASECHK.TRANS64.TRYWAIT P0, [R0+URZ+0x28], R3 ;  /* 0x00002803000075a7 */ /* 0x0022a400080011ff */
[----:B--2---:R-:W-:Y:S05]  /*68d0*/  @!P0 NANOSLEEP.SYNCS 0x989680 ;  /* 0x009896800000895d */ /* 0x004fea0003900000 */
[----:B------:R-:W2:Y:S02]  /*68e0*/  @!P0 SYNCS.PHASECHK.TRANS64 P0, [R0+URZ+0x28], R3 ;  /* 0x00002803000085a7 */ /* 0x000ea400080010ff */
[----:B--2---:R-:W-:Y:S05]  /*68f0*/  @!P0 BRA `(.L_x_105) ;  /* 0xfffffffc00f08947 */ /* 0x004fea000383ffff */
[----:B------:R-:W-:Y:S05]  /*6900*/  BRA `(.L_x_33) ;  /* 0xffffffb000f07947 */ /* 0x000fea000383ffff */
.L_x_39:
[----:B-1----:R1:W2:Y:S02]  /*6910*/  SYNCS.PHASECHK.TRANS64.TRYWAIT P0, [R3+URZ+0x70], R0 ;  /* 0x00007000030075a7 */ /* 0x0022a400080011ff */
[----:B--2---:R-:W-:Y:S05]  /*6920*/  @!P0 NANOSLEEP.SYNCS 0x989680 ;  /* 0x009896800000895d */ /* 0x004fea0003900000 */
[----:B------:R-:W2:Y:S02]  /*6930*/  @!P0 SYNCS.PHASECHK.TRANS64 P0, [R3+URZ+0x70], R0 ;  /* 0x00007000030085a7 */ /* 0x000ea400080010ff */
[----:B--2---:R-:W-:Y:S05]  /*6940*/  @!P0 BRA `(.L_x_39) ;  /* 0xfffffffc00f08947 */ /* 0x004fea000383ffff */
[----:B------:R-:W-:Y:S05]  /*6950*/  BRA `(.L_x_106) ;  /* 0xffffffb400947947 */ /* 0x000fea000383ffff */
.L_x_43:
[----:B------:R-:W-:-:S07]  /*6960*/  MOV R0, UR4 ;  /* 0x0000000400007c02 */ /* 0x000fce0008000f00 */
.L_x_107:
[----:B-1----:R1:W2:Y:S02]  /*6970*/  SYNCS.PHASECHK.TRANS64.TRYWAIT P0, [R0+URZ], R2 ;  /* 0x00000002000075a7 */ /* 0x0022a400080011ff */
[----:B--2---:R-:W-:Y:S05]  /*6980*/  @!P0 NANOSLEEP.SYNCS 0x989680 ;  /* 0x009896800000895d */ /* 0x004fea0003900000 */
[----:B------:R-:W2:Y:S02]  /*6990*/  @!P0 SYNCS.PHASECHK.TRANS64 P0, [R0+URZ], R2 ;  /* 0x00000002000085a7 */ /* 0x000ea400080010ff */
[----:B--2---:R-:W-:Y:S05]  /*69a0*/  @!P0 BRA `(.L_x_107) ;  /* 0xfffffffc00f08947 */ /* 0x004fea000383ffff */
[----:B------:R-:W-:Y:S05]  /*69b0*/  BRA `(.L_x_108) ;  /* 0xffffffbc00387947 */ /* 0x000fea000383ffff */
.L_x_44:
[----:B------:R-:W-:-:S07]  /*69c0*/  MOV R0, UR5 ;  /* 0x0000000500007c02 */ /* 0x000fce0008000f00 */
.L_x_109:
[----:B-1----:R1:W2:Y:S02]  /*69d0*/  SYNCS.PHASECHK.TRANS64.TRYWAIT P0, [R0+URZ], R3 ;  /* 0x00000003000075a7 */ /* 0x0022a400080011ff */
[----:B--2---:R-:W-:Y:S05]  /*69e0*/  @!P0 NANOSLEEP.SYNCS 0x989680 ;  /* 0x009896800000895d */ /* 0x004fea0003900000 */
[----:B------:R-:W2:Y:S02]  /*69f0*/  @!P0 SYNCS.PHASECHK.TRANS64 P0, [R0+URZ], R3 ;  /* 0x00000003000085a7 */ /* 0x000ea400080010ff */
[----:B--2---:R-:W-:Y:S05]  /*6a00*/  @!P0 BRA `(.L_x_109) ;  /* 0xfffffffc00f08947 */ /* 0x004fea000383ffff */
[----:B------:R-:W-:Y:S05]  /*6a10*/  BRA `(.L_x_110) ;  /* 0xffffffbc00447947 */ /* 0x000fea000383ffff */
.L_x_45:
[----:B------:R-:W-:-:S07]  /*6a20*/  MOV R0, UR5 ;  /* 0x0000000500007c02 */ /* 0x000fce0008000f00 */
.L_x_111:
[----:B-1----:R1:W2:Y:S02]  /*6a30*/  SYNCS.PHASECHK.TRANS64.TRYWAIT P0, [R0+URZ], R3 ;  /* 0x00000003000075a7 */ /* 0x0022a400080011ff */
[----:B--2---:R-:W-:Y:S05]  /*6a40*/  @!P0 NANOSLEEP.SYNCS 0x989680 ;  /* 0x009896800000895d */ /* 0x004fea0003900000 */
[----:B------:R-:W2:Y:S02]  /*6a50*/  @!P0 SYNCS.PHASECHK.TRANS64 P0, [R0+URZ], R3 ;  /* 0x00000003000085a7 */ /* 0x000ea400080010ff */
[----:B--2---:R-:W-:Y:S05]  /*6a60*/  @!P0 BRA `(.L_x_111) ;  /* 0xfffffffc00f08947 */ /* 0x004fea000383ffff */
[----:B------:R-:W-:Y:S05]  /*6a70*/  BRA `(.L_x_112) ;  /* 0xffffffbc00507947 */ /* 0x000fea000383ffff */
.L_x_46:
[----:B------:R-:W-:-:S07]  /*6a80*/  MOV R0, UR5 ;  /* 0x0000000500007c02 */ /* 0x000fce0008000f00 */
.L_x_113:
[----:B-1----:R1:W2:Y:S02]  /*6a90*/  SYNCS.PHASECHK.TRANS64.TRYWAIT P0, [R0+URZ], R3 ;  /* 0x00000003000075a7 */ /* 0x0022a400080011ff */
[----:B--2---:R-:W-:Y:S05]  /*6aa0*/  @!P0 NANOSLEEP.SYNCS 0x989680 ;  /* 0x009896800000895d */ /* 0x004fea0003900000 */
[----:B------:R-:W2:Y:S02]  /*6ab0*/  @!P0 SYNCS.PHASECHK.TRANS64 P0, [R0+URZ], R3 ;  /* 0x00000003000085a7 */ /* 0x000ea400080010ff */
[----:B--2---:R-:W-:Y:S05]  /*6ac0*/  @!P0 BRA `(.L_x_113) ;  /* 0xfffffffc00f08947 */ /* 0x004fea000383ffff */
[----:B------:R-:W-:Y:S05]  /*6ad0*/  BRA `(.L_x_114) ;  /* 0xffffffbc005c7947 */ /* 0x000fea000383ffff */
.L_x_49:
[----:B--2---:R2:W3:Y:S02]  /*6ae0*/  SYNCS.PHASECHK.TRANS64.TRYWAIT P0, [R2+URZ+0xd0], R4 ;  /* 0x0000d004020075a7 */ /* 0x0044e400080011ff */
[----:B---3--:R-:W-:Y:S05]  /*6af0*/  @!P0 NANOSLEEP.SYNCS 0x989680 ;  /* 0x009896800000895d */ /* 0x008fea0003900000 */
[----:B------:R-:W3:Y:S02]  /*6b00*/  @!P0 SYNCS.PHASECHK.TRANS64 P0, [R2+URZ+0xd0], R4 ;  /* 0x0000d004020085a7 */ /* 0x000ee400080010ff */
[----:B---3--:R-:W-:Y:S05]  /*6b10*/  @!P0 BRA `(.L_x_49) ;  /* 0xfffffffc00f08947 */ /* 0x008fea000383ffff */
[----:B------:R-:W-:Y:S05]  /*6b20*/  BRA `(.L_x_115) ;  /* 0xffffffbc00b87947 */ /* 0x000fea000383ffff */
.L_x_50:
[----:B------:R-:W-:-:S07]  /*6b30*/  MOV R2, UR4 ;  /* 0x0000000400027c02 */ /* 0x000fce0008000f00 */
.L_x_116:
[----:B--2---:R2:W3:Y:S02]  /*6b40*/  SYNCS.PHASECHK.TRANS64.TRYWAIT P0, [R2+URZ+0x80], R5 ;  /* 0x00008005020075a7 */ /* 0x0044e400080011ff */
[----:B---3--:R-:W-:Y:S05]  /*6b50*/  @!P0 NANOSLEEP.SYNCS 0x989680 ;  /* 0x009896800000895d */ /* 0x008fea0003900000 */
[----:B------:R-:W3:Y:S02]  /*6b60*/  @!P0 SYNCS.PHASECHK.TRANS64 P0, [R2+URZ+0x80], R5 ;  /* 0x00008005020085a7 */ /* 0x000ee400080010ff */
[----:B---3--:R-:W-:Y:S05]  /*6b70*/  @!P0 BRA `(.L_x_116) ;  /* 0xfffffffc00f08947 */ /* 0x008fea000383ffff */
[----:B------:R-:W-:Y:S05]  /*6b80*/  BRA `(.L_x_117) ;  /* 0xffffffbc00c87947 */ /* 0x000fea000383ffff */
.L_x_51:
[----:B--2---:R2:W3:Y:S02]  /*6b90*/  SYNCS.PHASECHK.TRANS64.TRYWAIT P1, [R2+URZ+0x70], R4 ;  /* 0x00007004020075a7 */ /* 0x0044e400080211ff */
[----:B---3--:R-:W-:Y:S05]  /*6ba0*/  @!P1 NANOSLEEP.SYNCS 0x989680 ;  /* 0x009896800000995d */ /* 0x008fea0003900000 */
[----:B------:R-:W3:Y:S02]  /*6bb0*/  @!P1 SYNCS.PHASECHK.TRANS64 P1, [R2+URZ+0x70], R4 ;  /* 0x00007004020095a7 */ /* 0x000ee400080210ff */
[----:B---3--:R-:W-:Y:S05]  /*6bc0*/  @!P1 BRA `(.L_x_51) ;  /* 0xfffffffc00f09947 */ /* 0x008fea000383ffff */
[----:B------:R-:W-:Y:S05]  /*6bd0*/  BRA `(.L_x_118) ;  /* 0xffffffbc00f87947 */ /* 0x000fea000383ffff */
.L_x_54:
[----:B------:R-:W-:-:S07]  /*6be0*/  MOV R0, UR4 ;  /* 0x0000000400007c02 */ /* 0x000fce0008000f00 */
.L_x_119:
[----:B--2---:R2:W3:Y:S02]  /*6bf0*/  SYNCS.PHASECHK.TRANS64.TRYWAIT P0, [R0+URZ+0x80], R2 ;  /* 0x00008002000075a7 */ /* 0x0044e400080011ff */
[----:B---3--:R-:W-:Y:S05]  /*6c00*/  @!P0 NANOSLEEP.SYNCS 0x989680 ;  /* 0x009896800000895d */ /* 0x008fea0003900000 */
[----:B------:R-:W3:Y:S02]  /*6c10*/  @!P0 SYNCS.PHASECHK.TRANS64 P0, [R0+URZ+0x80], R2 ;  /* 0x00008002000085a7 */ /* 0x000ee400080010ff */
[----:B---3--:R-:W-:Y:S05]  /*6c20*/  @!P0 BRA `(.L_x_119) ;  /* 0xfffffffc00f08947 */ /* 0x008fea000383ffff */
[----:B------:R-:W-:Y:S05]  /*6c30*/  BRA `(.L_x_53) ;  /* 0xffffffc0004c7947 */ /* 0x000fea000383ffff */
.L_x_61:
[----:B-1----:R1:W2:Y:S02]  /*6c40*/  SYNCS.PHASECHK.TRANS64.TRYWAIT P1, [R0+URZ+0x70], R2 ;  /* 0x00007002000075a7 */ /* 0x0022a400080211ff */
[----:B--2---:R-:W-:Y:S05]  /*6c50*/  @!P1 NANOSLEEP.SYNCS 0x989680 ;  /* 0x009896800000995d */ /* 0x004fea0003900000 */
[----:B------:R-:W2:Y:S02]  /*6c60*/  @!P1 SYNCS.PHASECHK.TRANS64 P1, [R0+URZ+0x70], R2 ;  /* 0x00007002000095a7 */ /* 0x000ea400080210ff */
[----:B--2---:R-:W-:Y:S05]  /*6c70*/  @!P1 BRA `(.L_x_61) ;  /* 0xfffffffc00f09947 */ /* 0x004fea000383ffff */
[----:B------:R-:W-:Y:S05]  /*6c80*/  BRA `(.L_x_120) ;  /* 0xffffffc400b07947 */ /* 0x000fea000383ffff */
.L_x_62:
[----:B------:R-:W-:-:S07]  /*6c90*/  MOV R2, UR23 ;  /* 0x0000001700027c02 */ /* 0x000fce0008000f00 */
.L_x_121:
[----:B-1----:R1:W2:Y:S02]  /*6ca0*/  SYNCS.PHASECHK.TRANS64.TRYWAIT P0, [R2+URZ+0xb0], R0 ;  /* 0x0000b000020075a7 */ /* 0x0022a400080011ff */
[----:B--2---:R-:W-:Y:S05]  /*6cb0*/  @!P0 NANOSLEEP.SYNCS 0x989680 ;  /* 0x009896800000895d */ /* 0x004fea0003900000 */
[----:B------:R-:W2:Y:S02]  /*6cc0*/  @!P0 SYNCS.PHASECHK.TRANS64 P0, [R2+URZ+0xb0], R0 ;  /* 0x0000b000020085a7 */ /* 0x000ea400080010ff */
[----:B--2---:R-:W-:Y:S05]  /*6cd0*/  @!P0 BRA `(.L_x_121) ;  /* 0xfffffffc00f08947 */ /* 0x004fea000383ffff */
[----:B------:R-:W-:Y:S05]  /*6ce0*/  BRA `(.L_x_122) ;  /* 0xffffffc800007947 */ /* 0x000fea000383ffff */
.L_x_65:
[----:B------:R-:W-:Y:S07]  /*6cf0*/  MOV R0, UR5 ;  /* 0x0000000500007c02 */ /* 0x000fee0008000f00 */
.L_x_123:
[----:B-1----:R1:W2:Y:S02]  /*6d00*/  SYNCS.PHASECHK.TRANS64.TRYWAIT P0, [R0+URZ], R2 ;  /* 0x00000002000075a7 */ /* 0x0022a400080011ff */
[----:B--2---:R-:W-:Y:S05]  /*6d10*/  @!P0 NANOSLEEP.SYNCS 0x989680 ;  /* 0x009896800000895d */ /* 0x004fea0003900000 */
[----:B------:R-:W2:Y:S02]  /*6d20*/  @!P0 SYNCS.PHASECHK.TRANS64 P0, [R0+URZ], R2 ;  /* 0x00000002000085a7 */ /* 0x000ea400080010ff */
[----:B--2---:R-:W-:Y:S05]  /*6d30*/  @!P0 BRA `(.L_x_123) ;  /* 0xfffffffc00f08947 */ /* 0x004fea000383ffff */
[----:B------:R-:W-:Y:S05]  /*6d40*/  BRA `(.L_x_64) ;  /* 0xffffffc8001c7947 */ /* 0x000fea000383ffff */
.L_x_68:
[----:B------:R-:W-:-:S07]  /*6d50*/  MOV R0, UR4 ;  /* 0x0000000400007c02 */ /* 0x000fce0008000f00 */
.L_x_124:
[----:B--2---:R2:W4:Y:S02]  /*6d60*/  SYNCS.PHASECHK.TRANS64.TRYWAIT P0, [R0+URZ], R2 ;  /* 0x00000002000075a7 */ /* 0x00452400080011ff */
[----:B----4-:R-:W-:Y:S05]  /*6d70*/  @!P0 NANOSLEEP.SYNCS 0x989680 ;  /* 0x009896800000895d */ /* 0x010fea0003900000 */
[----:B------:R-:W4:Y:S02]  /*6d80*/  @!P0 SYNCS.PHASECHK.TRANS64 P0, [R0+URZ], R2 ;  /* 0x00000002000085a7 */ /* 0x000f2400080010ff */
[----:B----4-:R-:W-:Y:S05]  /*6d90*/  @!P0 BRA `(.L_x_124) ;  /* 0xfffffffc00f08947 */ /* 0x010fea000383ffff */
[----:B------:R-:W-:Y:S05]  /*6da0*/  BRA `(.L_x_125) ;  /* 0xffffffc800d07947 */ /* 0x000fea000383ffff */
.L_x_69:
[----:B------:R-:W-:-:S07]  /*6db0*/  MOV R0, UR5 ;  /* 0x0000000500007c02 */ /* 0x000fce0008000f00 */
.L_x_126:
[----:B-1----:R1:W2:Y:S02]  /*6dc0*/  SYNCS.PHASECHK.TRANS64.TRYWAIT P0, [R0+URZ], R3 ;  /* 0x00000003000075a7 */ /* 0x0022a400080011ff */
[----:B--2---:R-:W-:Y:S05]  /*6dd0*/  @!P0 NANOSLEEP.SYNCS 0x989680 ;  /* 0x009896800000895d */ /* 0x004fea0003900000 */
[----:B------:R-:W2:Y:S02]  /*6de0*/  @!P0 SYNCS.PHASECHK.TRANS64 P0, [R0+URZ], R3 ;  /* 0x00000003000085a7 */ /* 0x000ea400080010ff */
[----:B--2---:R-:W-:Y:S05]  /*6df0*/  @!P0 BRA `(.L_x_126) ;  /* 0xfffffffc00f08947 */ /* 0x004fea000383ffff */
[----:B------:R-:W-:Y:S05]  /*6e00*/  BRA `(.L_x_127) ;  /* 0xffffffc800dc7947 */ /* 0x000fea000383ffff */
.L_x_70:
[----:B------:R-:W-:-:S07]  /*6e10*/  MOV R0, UR5 ;  /* 0x0000000500007c02 */ /* 0x000fce0008000f00 */
.L_x_128:
[----:B-1----:R1:W2:Y:S02]  /*6e20*/  SYNCS.PHASECHK.TRANS64.TRYWAIT P0, [R0+URZ], R3 ;  /* 0x00000003000075a7 */ /* 0x0022a400080011ff */
[----:B--2---:R-:W-:Y:S05]  /*6e30*/  @!P0 NANOSLEEP.SYNCS 0x989680 ;  /* 0x009896800000895d */ /* 0x004fea0003900000 */
[----:B------:R-:W2:Y:S02]  /*6e40*/  @!P0 SYNCS.PHASECHK.TRANS64 P0, [R0+URZ], R3 ;  /* 0x00000003000085a7 */ /* 0x000ea400080010ff */
[----:B--2---:R-:W-:Y:S05]  /*6e50*/  @!P0 BRA `(.L_x_128) ;  /* 0xfffffffc00f08947 */ /* 0x004fea000383ffff */
[----:B------:R-:W-:Y:S05]  /*6e60*/  BRA `(.L_x_129) ;  /* 0xffffffc800e87947 */ /* 0x000fea000383ffff */
.L_x_71:
[----:B-1----:R-:W-:-:S07]  /*6e70*/  MOV R0, UR4 ;  /* 0x0000000400007c02 */ /* 0x002fce0008000f00 */
.L_x_130:
[----:B-1----:R1:W2:Y:S02]  /*6e80*/  SYNCS.PHASECHK.TRANS64.TRYWAIT P0, [R0+URZ], R2 ;  /* 0x00000002000075a7 */ /* 0x0022a400080011ff */
[----:B--2---:R-:W-:Y:S05]  /*6e90*/  @!P0 NANOSLEEP.SYNCS 0x989680 ;  /* 0x009896800000895d */ /* 0x004fea0003900000 */
[----:B------:R-:W2:Y:S02]  /*6ea0*/  @!P0 SYNCS.PHASECHK.TRANS64 P0, [R0+URZ], R2 ;  /* 0x00000002000085a7 */ /* 0x000ea400080010ff */
[----:B--2---:R-:W-:Y:S05]  /*6eb0*/  @!P0 BRA `(.L_x_130) ;  /* 0xfffffffc00f08947 */ /* 0x004fea000383ffff */
[----:B------:R-:W-:Y:S05]  /*6ec0*/  BRA `(.L_x_131) ;  /* 0xffffffc800f47947 */ /* 0x000fea000383ffff */
.L_x_76:
[----:B--2---:R2:W3:Y:S02]  /*6ed0*/  SYNCS.PHASECHK.TRANS64.TRYWAIT P0, [R3+URZ+0x70], R0 ;  /* 0x00007000030075a7 */ /* 0x0044e400080011ff */
[----:B---3--:R-:W-:Y:S05]  /*6ee0*/  @!P0 NANOSLEEP.SYNCS 0x989680 ;  /* 0x009896800000895d */ /* 0x008fea0003900000 */
[----:B------:R-:W3:Y:S02]  /*6ef0*/  @!P0 SYNCS.PHASECHK.TRANS64 P0, [R3+URZ+0x70], R0 ;  /* 0x00007000030085a7 */ /* 0x000ee400080010ff */
[----:B---3--:R-:W-:Y:S05]  /*6f00*/  @!P0 BRA `(.L_x_76) ;  /* 0xfffffffc00f08947 */ /* 0x008fea000383ffff */
[----:B------:R-:W-:Y:S05]  /*6f10*/  BRA `(.L_x_132) ;  /* 0xffffffd0001c7947 */ /* 0x000fea000383ffff */
.L_x_79:
[----:B--2---:R-:W-:Y:S07]  /*6f20*/  MOV R0, UR17 ;  /* 0x0000001100007c02 */ /* 0x004fee0008000f00 */
.L_x_133:
[----:B--2---:R2:W3:Y:S02]  /*6f30*/  SYNCS.PHASECHK.TRANS64.TRYWAIT P1, [R0+URZ+0x68], R3 ;  /* 0x00006803000075a7 */ /* 0x0044e400080211ff */
[----:B---3--:R-:W-:Y:S05]  /*6f40*/  @!P1 NANOSLEEP.SYNCS 0x989680 ;  /* 0x009896800000995d */ /* 0x008fea0003900000 */
[----:B------:R-:W3:Y:S02]  /*6f50*/  @!P1 SYNCS.PHASECHK.TRANS64 P1, [R0+URZ+0x68], R3 ;  /* 0x00006803000095a7 */ /* 0x000ee400080210ff */
[----:B---3--:R-:W-:Y:S05]  /*6f60*/  @!P1 BRA `(.L_x_133) ;  /* 0xfffffffc00f09947 */ /* 0x008fea000383ffff */
[----:B------:R-:W-:Y:S05]  /*6f70*/  BRA `(.L_x_78) ;  /* 0xffffffd400907947 */ /* 0x000fea000383ffff */
.L_x_82:
[----:B--2---:R-:W-:Y:S07]  /*6f80*/  MOV R0, UR17 ;  /* 0x0000001100007c02 */ /* 0x004fee0008000f00 */
.L_x_134:
[----:B--2---:R2:W3:Y:S02]  /*6f90*/  SYNCS.PHASECHK.TRANS64.TRYWAIT P0, [R0+URZ+0x58], R2 ;  /* 0x00005802000075a7 */ /* 0x0044e400080011ff */
[----:B---3--:R-:W-:Y:S05]  /*6fa0*/  @!P0 NANOSLEEP.SYNCS 0x989680 ;  /* 0x009896800000895d */ /* 0x008fea0003900000 */
[----:B------:R-:W3:Y:S02]  /*6fb0*/  @!P0 SYNCS.PHASECHK.TRANS64 P0, [R0+URZ+0x58], R2 ;  /* 0x00005802000085a7 */ /* 0x000ee400080010ff */
[----:B---3--:R-:W-:Y:S05]  /*6fc0*/  @!P0 BRA `(.L_x_134) ;  /* 0xfffffffc00f08947 */ /* 0x008fea000383ffff */
[----:B------:R-:W-:Y:S05]  /*6fd0*/  BRA `(.L_x_135) ;  /* 0xffffffd400e47947 */ /* 0x000fea000383ffff */
.L_x_85:
[----:B---3--:R3:W1:Y:S02]  /*6fe0*/  SYNCS.PHASECHK.TRANS64.TRYWAIT P0, [R3+URZ+0x70], R0 ;  /* 0x00007000030075a7 */ /* 0x00866400080011ff */
[----:B-1----:R-:W-:Y:S05]  /*6ff0*/  @!P0 NANOSLEEP.SYNCS 0x989680 ;  /* 0x009896800000895d */ /* 0x002fea0003900000 */
[----:B------:R-:W1:Y:S02]  /*7000*/  @!P0 SYNCS.PHASECHK.TRANS64 P0, [R3+URZ+0x70], R0 ;  /* 0x00007000030085a7 */ /* 0x000e6400080010ff */
[----:B-1----:R-:W-:Y:S05]  /*7010*/  @!P0 BRA `(.L_x_85) ;  /* 0xfffffffc00f08947 */ /* 0x002fea000383ffff */
[----:B------:R-:W-:Y:S05]  /*7020*/  BRA `(.L_x_136) ;  /* 0xffffffdc00307947 */ /* 0x000fea000383ffff */
.L_x_96:
[----:B-1----:R-:W-:Y:S04]  /*7030*/  MOV R0, UR44 ;  /* 0x0000002c00007c02 */ /* 0x002fe80008000f00 */
[----:B------:R1:W2:Y:S03]  /*7040*/  SYNCS.PHASECHK.TRANS64.TRYWAIT P1, [R0+URZ+0x50], R4 ;  /* 0x00005004000075a7 */ /* 0x0002a600080211ff */
[----:B--2---:R-:W-:Y:S05]  /*7050*/  @!P1 NANOSLEEP.SYNCS 0x989680 ;  /* 0x009896800000995d */ /* 0x004fea0003900000 */
[----:B------:R-:W2:Y:S02]  /*7060*/  @!P1 SYNCS.PHASECHK.TRANS64 P1, [R0+URZ+0x50], R4 ;  /* 0x00005004000095a7 */ /* 0x000ea400080210ff */
[----:B--2---:R-:W-:Y:S05]  /*7070*/  @!P1 BRA `(.L_x_96) ;  /* 0xfffffffc00ec9947 */ /* 0x004fea000383ffff */
[----:B------:R-:W-:Y:S05]  /*7080*/  BRA `(.L_x_95) ;  /* 0xffffffe800807947 */ /* 0x000fea000383ffff */
.L_x_98:
[----:B------:R1:W1:Y:S02]  /*7090*/  SYNCS.PHASECHK.TRANS64.TRYWAIT P1, [R22+URZ+0x90], R3 ;  /* 0x00009003160075a7 */ /* 0x00026400080211ff */
[----:B-1----:R-:W-:Y:S05]  /*70a0*/  @!P1 NANOSLEEP.SYNCS 0x989680 ;  /* 0x009896800000995d */ /* 0x002fea0003900000 */
[----:B------:R-:W1:Y:S02]  /*70b0*/  @!P1 SYNCS.PHASECHK.TRANS64 P1, [R22+URZ+0x90], R3 ;  /* 0x00009003160095a7 */ /* 0x000e6400080210ff */
[----:B-1----:R-:W-:Y:S05]  /*70c0*/  @!P1 BRA `(.L_x_98) ;  /* 0xfffffffc00f09947 */ /* 0x002fea000383ffff */
[----:B------:R-:W-:Y:S05]  /*70d0*/  BRA `(.L_x_97) ;  /* 0xffffffe800bc7947 */ /* 0x000fea000383ffff */
        .weak           $__internal_0_$__cuda_sm10x_tcgen05_guardrail_trap_col_being_dealloced_not_returned_by_alloc
        .type           $__internal_0_$__cuda_sm10x_tcgen05_guardrail_trap_col_being_dealloced_not_returned_by_alloc,@function
        .size           $__internal_0_$__cuda_sm10x_tcgen05_guardrail_trap_col_being_dealloced_not_returned_by_alloc,($__internal_1_$__cuda_sm10x_tcgen05_guardrail_trap_phase_invalid_during_alloc - $__internal_0_$__cuda_sm10x_tcgen05_guardrail_trap_col_being_dealloced_not_returned_by_alloc)
$__internal_0_$__cuda_sm10x_tcgen05_guardrail_trap_col_being_dealloced_not_returned_by_alloc:
[----:B------:R-:W-:Y:S05]  /*70e0*/  BPT.TRAP 0x1 ;  /* 0x000000040000795c */ /* 0x000fea0000300000 */
[----:B------:R-:W-:-:S04]  /*70f0*/  HFMA2 R3, -RZ, RZ, 0, 0 ;  /* 0x00000000ff037431 */ /* 0x000fc800000001ff */
[----:B------:R-:W-:Y:S05]  /*7100*/  RET.REL.NODEC R2 `(_ZN7cutlass13device_kernelINS_4gemm6kernel13GemmUniversalIN4cute5tupleIJiiiiEEENS1_10collective13CollectiveMmaINS1_35MainloopSm100TmaUmmaWarpSpecializedILi5ELi2ELi4ENS5_IJNS4_1CILi2EEENSA_ILi1EEESC_EEEEENS5_IJNSA_ILi64EEESF_SF_EEENS_12float_e4m3_tENS5_IJlSC_lEEESH_SI_NS4_8TiledMMAINS4_8MMA_AtomIJNS4_10MMA_TraitsINS4_19SM100_MMA_F8F6F4_SSEJSH_SH_fSF_SF_NS4_17integral_constantINS4_4UMMA5MajorELSP_0EEESQ_NSN_INSO_7ScaleInELSR_0EEESS_EEEEEENS4_6LayoutINS5_IJSC_SC_SC_EEENS5_IJNSA_ILi0EEESX_SX_EEEEENS5_IJNS4_10UnderscoreES10_S10_EEEEENS4_13SM90_TMA_LOADENS4_14ComposedLayoutINS4_7SwizzleILi2ELi4ELi3EEENS4_18smem_ptr_flag_bitsILi8EEENSV_INS5_IJNSA_ILi8EEESF_EEENS5_IJSF_SC_EEEEEEEvNS4_8identityENS4_23SM90_TMA_LOAD_MULTICASTES1D_vS1E_EENS_8epilogue10collective18CollectiveEpilogueINS1H_23Sm100TmaWarpSpecializedILi1ELi1ELi32ELb0ELb0EEEJSG_NS5_IJNSV_ISF_SC_EES1M_EEESH_SI_SH_SI_NS1H_6fusion15FusionCallbacksIS1L_NS1O_17LinearCombinationISH_fSH_fLNS_15FloatRoundStyleE2EEESG_S1N_JEEENS4_5SM1004TMEM4LOAD26SM100_TMEM_LOAD_16dp32b32xES13_S1D_NS4_39AutoVectorizingCopyWithAssumedAlignmentILi128EEENS4_14SM90_TMA_STOREES1D_S1Z_S1Z_EEEvvEEEEvNT_6ParamsE) ;  /* 0xffffff8c02bc7950 */ /* 0x000fea0003c3ffff */
        .weak           $__internal_1_$__cuda_sm10x_tcgen05_guardrail_trap_phase_invalid_during_alloc
        .type           $__internal_1_$__cuda_sm10x_tcgen05_guardrail_trap_phase_invalid_during_alloc,@function
        .size           $__internal_1_$__cuda_sm10x_tcgen05_guardrail_trap_phase_invalid_during_alloc,($__internal_2_$__cuda_sm10x_tcgen05_guardrail_trap_unallocated_columns_being_dealloced - $__internal_1_$__cuda_sm10x_tcgen05_guardrail_trap_phase_invalid_during_alloc)
$__internal_1_$__cuda_sm10x_tcgen05_guardrail_trap_phase_invalid_during_alloc:
[----:B------:R-:W-:Y:S05]  /*7110*/  BPT.TRAP 0x1 ;  /* 0x000000040000795c */ /* 0x000fea0000300000 */
[----:B------:R-:W-:-:S04]  /*7120*/  MOV R5, 0x0 ;  /* 0x0000000000057802 */ /* 0x000fc80000000f00 */
[----:B------:R-:W-:Y:S05]  /*7130*/  RET.REL.NODEC R4 `(_ZN7cutlass13device_kernelINS_4gemm6kernel13GemmUniversalIN4cute5tupleIJiiiiEEENS1_10collective13CollectiveMmaINS1_35MainloopSm100TmaUmmaWarpSpecializedILi5ELi2ELi4ENS5_IJNS4_1CILi2EEENSA_ILi1EEESC_EEEEENS5_IJNSA_ILi64EEESF_SF_EEENS_12float_e4m3_tENS5_IJlSC_lEEESH_SI_NS4_8TiledMMAINS4_8MMA_AtomIJNS4_10MMA_TraitsINS4_19SM100_MMA_F8F6F4_SSEJSH_SH_fSF_SF_NS4_17integral_constantINS4_4UMMA5MajorELSP_0EEESQ_NSN_INSO_7ScaleInELSR_0EEESS_EEEEEENS4_6LayoutINS5_IJSC_SC_SC_EEENS5_IJNSA_ILi0EEESX_SX_EEEEENS5_IJNS4_10UnderscoreES10_S10_EEEEENS4_13SM90_TMA_LOADENS4_14ComposedLayoutINS4_7SwizzleILi2ELi4ELi3EEENS4_18smem_ptr_flag_bitsILi8EEENSV_INS5_IJNSA_ILi8EEESF_EEENS5_IJSF_SC_EEEEEEEvNS4_8identityENS4_23SM90_TMA_LOAD_MULTICASTES1D_vS1E_EENS_8epilogue10collective18CollectiveEpilogueINS1H_23Sm100TmaWarpSpecializedILi1ELi1ELi32ELb0ELb0EEEJSG_NS5_IJNSV_ISF_SC_EES1M_EEESH_SI_SH_SI_NS1H_6fusion15FusionCallbacksIS1L_NS1O_17LinearCombinationISH_fSH_fLNS_15FloatRoundStyleE2EEESG_S1N_JEEENS4_5SM1004TMEM4LOAD26SM100_TMEM_LOAD_16dp32b32xES13_S1D_NS4_39AutoVectorizingCopyWithAssumedAlignmentILi128EEENS4_14SM90_TMA_STOREES1D_S1Z_S1Z_EEEvvEEEEvNT_6ParamsE) ;  /* 0xffffff8c04b07950 */ /* 0x000fea0003c3ffff */
        .weak           $__internal_2_$__cuda_sm10x_tcgen05_guardrail_trap_unallocated_columns_being_dealloced
        .type           $__internal_2_$__cuda_sm10x_tcgen05_guardrail_trap_unallocated_columns_being_dealloced,@function
        .size           $__internal_2_$__cuda_sm10x_tcgen05_guardrail_trap_unallocated_columns_being_dealloced,(.L_x_138 - $__internal_2_$__cuda_sm10x_tcgen05_guardrail_trap_unallocated_columns_being_dealloced)
$__internal_2_$__cuda_sm10x_tcgen05_guardrail_trap_unallocated_columns_being_dealloced:
[----:B------:R-:W-:Y:S05]  /*7140*/  BPT.TRAP 0x1 ;  /* 0x000000040000795c */ /* 0x000fea0000300000 */
[----:B------:R-:W-:-:S04]  /*7150*/  HFMA2 R3, -RZ, RZ, 0, 0 ;  /* 0x00000000ff037431 */ /* 0x000fc800000001ff */
[----:B------:R-:W-:Y:S05]  /*7160*/  RET.REL.NODEC R2 `(_ZN7cutlass13device_kernelINS_4gemm6kernel13GemmUniversalIN4cute5tupleIJiiiiEEENS1_10collective13CollectiveMmaINS1_35MainloopSm100TmaUmmaWarpSpecializedILi5ELi2ELi4ENS5_IJNS4_1CILi2EEENSA_ILi1EEESC_EEEEENS5_IJNSA_ILi64EEESF_SF_EEENS_12float_e4m3_tENS5_IJlSC_lEEESH_SI_NS4_8TiledMMAINS4_8MMA_AtomIJNS4_10MMA_TraitsINS4_19SM100_MMA_F8F6F4_SSEJSH_SH_fSF_SF_NS4_17integral_constantINS4_4UMMA5MajorELSP_0EEESQ_NSN_INSO_7ScaleInELSR_0EEESS_EEEEEENS4_6LayoutINS5_IJSC_SC_SC_EEENS5_IJNSA_ILi0EEESX_SX_EEEEENS5_IJNS4_10UnderscoreES10_S10_EEEEENS4_13SM90_TMA_LOADENS4_14ComposedLayoutINS4_7SwizzleILi2ELi4ELi3EEENS4_18smem_ptr_flag_bitsILi8EEENSV_INS5_IJNSA_ILi8EEESF_EEENS5_IJSF_SC_EEEEEEEvNS4_8identityENS4_23SM90_TMA_LOAD_MULTICASTES1D_vS1E_EENS_8epilogue10collective18CollectiveEpilogueINS1H_23Sm100TmaWarpSpecializedILi1ELi1ELi32ELb0ELb0EEEJSG_NS5_IJNSV_ISF_SC_EES1M_EEESH_SI_SH_SI_NS1H_6fusion15FusionCallbacksIS1L_NS1O_17LinearCombinationISH_fSH_fLNS_15FloatRoundStyleE2EEESG_S1N_JEEENS4_5SM1004TMEM4LOAD26SM100_TMEM_LOAD_16dp32b32xES13_S1D_NS4_39AutoVectorizingCopyWithAssumedAlignmentILi128EEENS4_14SM90_TMA_STOREES1D_S1Z_S1Z_EEEvvEEEEvNT_6ParamsE) ;  /* 0xffffff8c02a47950 */ /* 0x000fea0003c3ffff */
.L_x_137:
[----:B------:R-:W-:-:S00]  /*7170*/  BRA `(.L_x_137) ;  /* 0xfffffffc00fc7947 */ /* 0x000fc0000383ffff */
[----:B------:R-:W-:-:S00]  /*7180*/  NOP ;  /* 0x0000000000007918 */ /* 0x000fc00000000000 */
[----:B------:R-:W-:-:S00]  /*7190*/  NOP ;  /* 0x0000000000007918 */ /* 0x000fc00000000000 */
[----:B------:R-:W-:-:S00]  /*71a0*/  NOP ;  /* 0x0000000000007918 */ /* 0x000fc00000000000 */
[----:B------:R-:W-:-:S00]  /*71b0*/  NOP ;  /* 0x0000000000007918 */ /* 0x000fc00000000000 */
[----:B------:R-:W-:-:S00]  /*71c0*/  NOP ;  /* 0x0000000000007918 */ /* 0x000fc00000000000 */
[----:B------:R-:W-:-:S00]  /*71d0*/  NOP ;  /* 0x0000000000007918 */ /* 0x000fc00000000000 */
[----:B------:R-:W-:-:S00]  /*71e0*/  NOP ;  /* 0x0000000000007918 */ /* 0x000fc00000000000 */
[----:B------:R-:W-:-:S00]  /*71f0*/  NOP ;  /* 0x0000000000007918 */ /* 0x000fc00000000000 */
.L_x_138:


//--------------------- .nv.global.init           --------------------------
	.section	.nv.global.init,"aw",@progbits
.nv.global.init:
	.type		$str$27,@object
	.size		$str$27,($str$28 - $str$27)
$str$27:
        /*0000*/ 	.byte	0x28, 0x61, 0x64, 0x64, 0x72, 0x65, 0x73, 0x73, 0x20, 0x26, 0x20, 0x6d, 0x61, 0x73, 0x6b, 0x29
        /*0010*/ 	.byte	0x20, 0x3d, 0x3d, 0x20, 0x30, 0x00
	.type		$str$28,@object
	.size		$str$28,($str$26 - $str$28)
$str$28:
        /*0016*/ 	.byte	0x2f, 0x74, 0x6d, 0x70, 0x2f, 0x63, 0x75, 0x74, 0x6c, 0x61, 0x73, 0x73, 0x5f, 0x73, 0x77, 0x65
        /*0026*/ 	.byte	0x65, 0x70, 0x5f, 0x73, 0x72, 0x63, 0x2f, 0x69, 0x6e, 0x63, 0x6c, 0x75, 0x64, 0x65, 0x2f, 0x63
        /*0036*/ 	.byte	0x75, 0x74, 0x65, 0x2f, 0x70, 0x6f, 0x69, 0x6e, 0x74, 0x65, 0x72, 0x5f, 0x66, 0x6c, 0x61, 0x67
        /*0046*/ 	.byte	0x67, 0x65, 0x64, 0x2e, 0x68, 0x70, 0x70, 0x00
	.type		$str$26,@object
	.size		$str$26,($str$25 - $str$26)
$str$26:
        /*004e*/ 	.byte	0x2f, 0x74, 0x6d, 0x70, 0x2f, 0x63, 0x75, 0x74, 0x6c, 0x61, 0x73, 0x73, 0x5f, 0x73, 0x77, 0x65
        /*005e*/ 	.byte	0x65, 0x70, 0x5f, 0x73, 0x72, 0x63, 0x2f, 0x69, 0x6e, 0x63, 0x6c, 0x75, 0x64, 0x65, 0x2f, 0x63
        /*006e*/ 	.byte	0x75, 0x74, 0x65, 0x2f, 0x61, 0x74, 0x6f, 0x6d, 0x2f, 0x63, 0x6f, 0x70, 0x79, 0x5f, 0x74, 0x72
        /*007e*/ 	.byte	0x61, 0x69, 0x74, 0x73, 0x5f, 0x73, 0x6d, 0x31, 0x30, 0x30, 0x2e, 0x68, 0x70, 0x70, 0x00
	.type		$str$25,@object
	.size		$str$25,(__unnamed_1 - $str$25)
$str$25:
        /*008d*/ 	.byte	0x28, 0x28, 0x75, 0x69, 0x6e, 0x74, 0x33, 0x32, 0x5f, 0x74, 0x28, 0x74, 0x68, 0x72, 0x65, 0x61
        /*009d*/ 	.byte	0x64, 0x49, 0x64, 0x78, 0x2e, 0x78, 0x29, 0x20, 0x2f, 0x20, 0x33, 0x32, 0x29, 0x20, 0x25, 0x20
        /*00ad*/ 	.byte	0x34, 0x29, 0x20, 0x3d, 0x3d, 0x20, 0x28, 0x28, 0x28, 0x74, 0x6d, 0x65, 0x6d, 0x5f, 0x61, 0x64
        /*00bd*/ 	.byte	0x64, 0x72, 0x20, 0x3e, 0x3e, 0x20, 0x31, 0x36, 0x29, 0x20, 0x2f, 0x20, 0x33, 0x32, 0x29, 0x20
        /*00cd*/ 	.byte	0x25, 0x20, 0x34, 0x29, 0x00
	.type		__unnamed_1,@object
	.size		__unnamed_1,(__unnamed_2 - __unnamed_1)
__unnamed_1:
        /*00d2*/ 	.byte	0x61, 0x75, 0x74, 0x6f, 0x20, 0x63, 0x75, 0x74, 0x65, 0x3a, 0x3a, 0x61, 0x73, 0x5f, 0x70, 0x6f
        /* <DEDUP_REMOVED lines=24> */
        /*0262*/ 	.byte	0x3c, 0x34, 0x30, 0x39, 0x36, 0x3e, 0x3e, 0x3e, 0x3e, 0x5d, 0x00
	.type		__unnamed_2,@object
	.size		__unnamed_2,(.L_2 - __unnamed_2)
__unnamed_2:
        /* <DEDUP_REMOVED lines=40> */
        /*04ed*/ 	.byte	0x74, 0x65, 0x3a, 0x3a, 0x43, 0x3c, 0x30, 0x3e, 0x3e, 0x3e, 0x3e, 0x5d, 0x00
.L_2:


//--------------------- .nv.shared._ZN7cutlass13device_kernelINS_4gemm6kernel13GemmUniversalIN4cute5tupleIJiiiiEEENS1_10collective13CollectiveMmaINS1_35MainloopSm100TmaUmmaWarpSpecializedILi5ELi2ELi4ENS5_IJNS4_1CILi2EEENSA_ILi1EEESC_EEEEENS5_IJNSA_ILi64EEESF_SF_EEENS_12float_e4m3_tENS5_IJlSC_lEEESH_SI_NS4_8TiledMMAINS4_8MMA_AtomIJNS4_10MMA_TraitsINS4_19SM100_MMA_F8F6F4_SSEJSH_SH_fSF_SF_NS4_17integral_constantINS4_4UMMA5MajorELSP_0EEESQ_NSN_INSO_7ScaleInELSR_0EEESS_EEEEEENS4_6LayoutINS5_IJSC_SC_SC_EEENS5_IJNSA_ILi0EEESX_SX_EEEEENS5_IJNS4_10UnderscoreES10_S10_EEEEENS4_13SM90_TMA_LOADENS4_14ComposedLayoutINS4_7SwizzleILi2ELi4ELi3EEENS4_18smem_ptr_flag_bitsILi8EEENSV_INS5_IJNSA_ILi8EEESF_EEENS5_IJSF_SC_EEEEEEEvNS4_8identityENS4_23SM90_TMA_LOAD_MULTICASTES1D_vS1E_EENS_8epilogue10collective18CollectiveEpilogueINS1H_23Sm100TmaWarpSpecializedILi1ELi1ELi32ELb0ELb0EEEJSG_NS5_IJNSV_ISF_SC_EES1M_EEESH_SI_SH_SI_NS1H_6fusion15FusionCallbacksIS1L_NS1O_17LinearCombinationISH_fSH_fLNS_15FloatRoundStyleE2EEESG_S1N_JEEENS4_5SM1004TMEM4LOAD26SM100_TMEM_LOAD_16dp32b32xES13_S1D_NS4_39AutoVectorizingCopyWithAssumedAlignmentILi128EEENS4_14SM90_TMA_STOREES1D_S1Z_S1Z_EEEvvEEEEvNT_6ParamsE --------------------------
	.section	.nv.shared._ZN7cutlass13device_kernelINS_4gemm6kernel13GemmUniversalIN4cute5tupleIJiiiiEEENS1_10collective13CollectiveMmaINS1_35MainloopSm100TmaUmmaWarpSpecializedILi5ELi2ELi4ENS5_IJNS4_1CILi2EEENSA_ILi1EEESC_EEEEENS5_IJNSA_ILi64EEESF_SF_EEENS_12float_e4m3_tENS5_IJlSC_lEEESH_SI_NS4_8TiledMMAINS4_8MMA_AtomIJNS4_10MMA_TraitsINS4_19SM100_MMA_F8F6F4_SSEJSH_SH_fSF_SF_NS4_17integral_constantINS4_4UMMA5MajorELSP_0EEESQ_NSN_INSO_7ScaleInELSR_0EEESS_EEEEEENS4_6LayoutINS5_IJSC_SC_SC_EEENS5_IJNSA_ILi0EEESX_SX_EEEEENS5_IJNS4_10UnderscoreES10_S10_EEEEENS4_13SM90_TMA_LOADENS4_14ComposedLayoutINS4_7SwizzleILi2ELi4ELi3EEENS4_18smem_ptr_flag_bitsILi8EEENSV_INS5_IJNSA_ILi8EEESF_EEENS5_IJSF_SC_EEEEEEEvNS4_8identityENS4_23SM90_TMA_LOAD_MULTICASTES1D_vS1E_EENS_8epilogue10collective18CollectiveEpilogueINS1H_23Sm100TmaWarpSpecializedILi1ELi1ELi32ELb0ELb0EEEJSG_NS5_IJNSV_ISF_SC_EES1M_EEESH_SI_SH_SI_NS1H_6fusion15FusionCallbacksIS1L_NS1O_17LinearCombinationISH_fSH_fLNS_15FloatRoundStyleE2EEESG_S1N_JEEENS4_5SM1004TMEM4LOAD26SM100_TMEM_LOAD_16dp32b32xES13_S1D_NS4_39AutoVectorizingCopyWithAssumedAlignmentILi128EEENS4_14SM90_TMA_STOREES1D_S1Z_S1Z_EEEvvEEEEvNT_6ParamsE,"aw",@nobits
	.sectionflags	@""
	.align	16
	.zero		1024


//--------------------- .nv.shared.reserved.0     --------------------------
	.section	.nv.shared.reserved.0,"aw",@nobits
	.weak		__nv_reservedSMEM_offset_0_alias
	.size		__nv_reservedSMEM_offset_0_alias, 0, 64
	.other		__nv_reservedSMEM_offset_0_alias,@"STO_CUDA_RESERVED_SHARED STV_DEFAULT"
__nv_reservedSMEM_offset_0_alias:
	.zero		0
.nv.shared.reserved.0:
	.zero		64
	.weak		__nv_reservedSMEM_tcgen05_partition
	.type		__nv_reservedSMEM_tcgen05_partition,@object
	.size		__nv_reservedSMEM_tcgen05_partition,(.L_0 - __nv_reservedSMEM_tcgen05_partition)
__nv_reservedSMEM_tcgen05_partition:
	.zero		32
.L_0:


//--------------------- .nv.global                --------------------------
	.section	.nv.global,"aw",@nobits
.nv.global:
	.type		_ZN39_INTERNAL_4541da1d_4_k_cu_d2792a88_86624cute1_E,@object
	.size		_ZN39_INTERNAL_4541da1d_4_k_cu_d2792a88_86624cute1_E,(_ZN39_INTERNAL_4541da1d_4_k_cu_d2792a88_86624cuda3std3__45__cpo6cbeginE - _ZN39_INTERNAL_4541da1d_4_k_cu_d2792a88_86624cute1_E)
_ZN39_INTERNAL_4541da1d_4_k_cu_d2792a88_86624cute1_E:
	.zero		1
	.type		_ZN39_INTERNAL_4541da1d_4_k_cu_d2792a88_86624cuda3std3__45__cpo6cbeginE,@object
	.size		_ZN39_INTERNAL_4541da1d_4_k_cu_d2792a88_86624cuda3std3__45__cpo6cbeginE,(_ZN39_INTERNAL_4541da1d_4_k_cu_d2792a88_86624cuda3std3__48in_placeE - _ZN39_INTERNAL_4541da1d_4_k_cu_d2792a88_86624cuda3std3__45__cpo6cbeginE)
_ZN39_INTERNAL_4541da1d_4_k_cu_d2792a88_86624cuda3std3__45__cpo6cbeginE:
	.zero		1
	.type		_ZN39_INTERNAL_4541da1d_4_k_cu_d2792a88_86624cuda3std3__48in_placeE,@object
	.size		_ZN39_INTERNAL_4541da1d_4_k_cu_d2792a88_86624cuda3std3__48in_placeE,(_ZN39_INTERNAL_4541da1d_4_k_cu_d2792a88_86624cuda3std6ranges3__45__cpo9iter_moveE - _ZN39_INTERNAL_4541da1d_4_k_cu_d2792a88_86624cuda3std3__48in_placeE)
_ZN39_INTERNAL_4541da1d_4_k_cu_d2792a88_86624cuda3std3__48in_placeE:
	.zero		1
	.type		_ZN39_INTERNAL_4541da1d_4_k_cu_d2792a88_86624cuda3std6ranges3__45__cpo9iter_moveE,@object
	.size		_ZN39_INTERNAL_4541da1d_4_k_cu_d2792a88_86624cuda3std6ranges3__45__cpo9iter_moveE,(_ZN39_INTERNAL_4541da1d_4_k_cu_d2792a88_86624cuda3std3__45__cpo5beginE - _ZN39_INTERNAL_4541da1d_4_k_cu_d2792a88_86624cuda3std6ranges3__45__cpo9iter_moveE)
_ZN39_INTERNAL_4541da1d_4_k_cu_d2792a88_86624cuda3std6ranges3__45__cpo9iter_moveE:
	.zero		1
	.type		_ZN39_INTERNAL_4541da1d_4_k_cu_d2792a88_86624cuda3std3__45__cpo5beginE,@object
	.size		_ZN39_INTERNAL_4541da1d_4_k_cu_d2792a88_86624cuda3std3__45__cpo5beginE,(_ZN39_INTERNAL_4541da1d_4_k_cu_d2792a88_86624cuda3std3__441_GLOBAL__N__4541da1d_4_k_cu_d2792a88_86626ignoreE - _ZN39_INTERNAL_4541da1d_4_k_cu_d2792a88_86624cuda3std3__45__cpo5beginE)
_ZN39_INTERNAL_4541da1d_4_k_cu_d2792a88_86624cuda3std3__45__cpo5beginE:
	.zero		1
	.type		_ZN39_INTERNAL_4541da1d_4_k_cu_d2792a88_86624cuda3std3__441_GLOBAL__N__4541da1d_4_k_cu_d2792a88_86626ignoreE,@object
	.size		_ZN39_INTERNAL_4541da1d_4_k_cu_d2792a88_86624cuda3std3__441_GLOBAL__N__4541da1d_4_k_cu_d2792a88_86626ignoreE,(_ZN39_INTERNAL_4541da1d_4_k_cu_d2792a88_86624cute7productE - _ZN39_INTERNAL_4541da1d_4_k_cu_d2792a88_86624cuda3std3__441_GLOBAL__N__4541da1d_4_k_cu_d2792a88_86626ignoreE)
_ZN39_INTERNAL_4541da1d_4_k_cu_d2792a88_86624cuda3std3__441_GLOBAL__N__4541da1d_4_k_cu_d2792a88_86626ignoreE:
	.zero		1
	.type		_ZN39_INTERNAL_4541da1d_4_k_cu_d2792a88_86624cute7productE,@object
	.size		_ZN39_INTERNAL_4541da1d_4_k_cu_d2792a88_86624cute7productE,(_ZN39_INTERNAL_4541da1d_4_k_cu_d2792a88_86624cuda3std3__45__cpo3endE - _ZN39_INTERNAL_4541da1d_4_k_cu_d2792a88_86624cute7productE)
_ZN39_INTERNAL_4541da1d_4_k_cu_d2792a88_86624cute7productE:
	.zero		1
	.type		_ZN39_INTERNAL_4541da1d_4_k_cu_d2792a88_86624cuda3std3__45__cpo3endE,@object
	.size		_ZN39_INTERNAL_4541da1d_4_k_cu_d2792a88_86624cuda3std3__45__cpo3endE,(_ZN39_INTERNAL_4541da1d_4_k_cu_d2792a88_86624cuda3std3__419piecewise_constructE - _ZN39_INTERNAL_4541da1d_4_k_cu_d2792a88_86624cuda3std3__45__cpo3endE)
_ZN39_INTERNAL_4541da1d_4_k_cu_d2792a88_86624cuda3std3__45__cpo3endE:
	.zero		1
	.type		_ZN39_INTERNAL_4541da1d_4_k_cu_d2792a88_86624cuda3std3__419piecewise_constructE,@object
	.size		_ZN39_INTERNAL_4541da1d_4_k_cu_d2792a88_86624cuda3std3__419piecewise_constructE,(_ZN39_INTERNAL_4541da1d_4_k_cu_d2792a88_86624cuda3std3__45__cpo4cendE - _ZN39_INTERNAL_4541da1d_4_k_cu_d2792a88_86624cuda3std3__419piecewise_constructE)
_ZN39_INTERNAL_4541da1d_4_k_cu_d2792a88_86624cuda3std3__419piecewise_constructE:
	.zero		1
	.type		_ZN39_INTERNAL_4541da1d_4_k_cu_d2792a88_86624cuda3std3__45__cpo4cendE,@object
	.size		_ZN39_INTERNAL_4541da1d_4_k_cu_d2792a88_86624cuda3std3__45__cpo4cendE,(_ZN39_INTERNAL_4541da1d_4_k_cu_d2792a88_86624cuda3std6ranges3__45__cpo4swapE - _ZN39_INTERNAL_4541da1d_4_k_cu_d2792a88_86624cuda3std3__45__cpo4cendE)
_ZN39_INTERNAL_4541da1d_4_k_cu_d2792a88_86624cuda3std3__45__cpo4cendE:
	.zero		1
	.type		_ZN39_INTERNAL_4541da1d_4_k_cu_d2792a88_86624cuda3std6ranges3__45__cpo4swapE,@object
	.size		_ZN39_INTERNAL_4541da1d_4_k_cu_d2792a88_86624cuda3std6ranges3__45__cpo4swapE,(.L_10 - _ZN39_INTERNAL_4541da1d_4_k_cu_d2792a88_86624cuda3std6ranges3__45__cpo4swapE)
_ZN39_INTERNAL_4541da1d_4_k_cu_d2792a88_86624cuda3std6ranges3__45__cpo4swapE:
	.zero		1
.L_10:


//--------------------- .nv.constant0._ZN7cutlass13device_kernelINS_4gemm6kernel13GemmUniversalIN4cute5tupleIJiiiiEEENS1_10collective13CollectiveMmaINS1_35MainloopSm100TmaUmmaWarpSpecializedILi5ELi2ELi4ENS5_IJNS4_1CILi2EEENSA_ILi1EEESC_EEEEENS5_IJNSA_ILi64EEESF_SF_EEENS_12float_e4m3_tENS5_IJlSC_lEEESH_SI_NS4_8TiledMMAINS4_8MMA_AtomIJNS4_10MMA_TraitsINS4_19SM100_MMA_F8F6F4_SSEJSH_SH_fSF_SF_NS4_17integral_constantINS4_4UMMA5MajorELSP_0EEESQ_NSN_INSO_7ScaleInELSR_0EEESS_EEEEEENS4_6LayoutINS5_IJSC_SC_SC_EEENS5_IJNSA_ILi0EEESX_SX_EEEEENS5_IJNS4_10UnderscoreES10_S10_EEEEENS4_13SM90_TMA_LOADENS4_14ComposedLayoutINS4_7SwizzleILi2ELi4ELi3EEENS4_18smem_ptr_flag_bitsILi8EEENSV_INS5_IJNSA_ILi8EEESF_EEENS5_IJSF_SC_EEEEEEEvNS4_8identityENS4_23SM90_TMA_LOAD_MULTICASTES1D_vS1E_EENS_8epilogue10collective18CollectiveEpilogueINS1H_23Sm100TmaWarpSpecializedILi1ELi1ELi32ELb0ELb0EEEJSG_NS5_IJNSV_ISF_SC_EES1M_EEESH_SI_SH_SI_NS1H_6fusion15FusionCallbacksIS1L_NS1O_17LinearCombinationISH_fSH_fLNS_15FloatRoundStyleE2EEESG_S1N_JEEENS4_5SM1004TMEM4LOAD26SM100_TMEM_LOAD_16dp32b32xES13_S1D_NS4_39AutoVectorizingCopyWithAssumedAlignmentILi128EEENS4_14SM90_TMA_STOREES1D_S1Z_S1Z_EEEvvEEEEvNT_6ParamsE --------------------------
	.section	.nv.constant0._ZN7cutlass13device_kernelINS_4gemm6kernel13GemmUniversalIN4cute5tupleIJiiiiEEENS1_10collective13CollectiveMmaINS1_35MainloopSm100TmaUmmaWarpSpecializedILi5ELi2ELi4ENS5_IJNS4_1CILi2EEENSA_ILi1EEESC_EEEEENS5_IJNSA_ILi64EEESF_SF_EEENS_12float_e4m3_tENS5_IJlSC_lEEESH_SI_NS4_8TiledMMAINS4_8MMA_AtomIJNS4_10MMA_TraitsINS4_19SM100_MMA_F8F6F4_SSEJSH_SH_fSF_SF_NS4_17integral_constantINS4_4UMMA5MajorELSP_0EEESQ_NSN_INSO_7ScaleInELSR_0EEESS_EEEEEENS4_6LayoutINS5_IJSC_SC_SC_EEENS5_IJNSA_ILi0EEESX_SX_EEEEENS5_IJNS4_10UnderscoreES10_S10_EEEEENS4_13SM90_TMA_LOADENS4_14ComposedLayoutINS4_7SwizzleILi2ELi4ELi3EEENS4_18smem_ptr_flag_bitsILi8EEENSV_INS5_IJNSA_ILi8EEESF_EEENS5_IJSF_SC_EEEEEEEvNS4_8identityENS4_23SM90_TMA_LOAD_MULTICASTES1D_vS1E_EENS_8epilogue10collective18CollectiveEpilogueINS1H_23Sm100TmaWarpSpecializedILi1ELi1ELi32ELb0ELb0EEEJSG_NS5_IJNSV_ISF_SC_EES1M_EEESH_SI_SH_SI_NS1H_6fusion15FusionCallbacksIS1L_NS1O_17LinearCombinationISH_fSH_fLNS_15FloatRoundStyleE2EEESG_S1N_JEEENS4_5SM1004TMEM4LOAD26SM100_TMEM_LOAD_16dp32b32xES13_S1D_NS4_39AutoVectorizingCopyWithAssumedAlignmentILi128EEENS4_14SM90_TMA_STOREES1D_S1Z_S1Z_EEEvvEEEEvNT_6ParamsE,"a",@progbits
	.sectionflags	@""
	.align	4
.nv.constant0._ZN7cutlass13device_kernelINS_4gemm6kernel13GemmUniversalIN4cute5tupleIJiiiiEEENS1_10collective13CollectiveMmaINS1_35MainloopSm100TmaUmmaWarpSpecializedILi5ELi2ELi4ENS5_IJNS4_1CILi2EEENSA_ILi1EEESC_EEEEENS5_IJNSA_ILi64EEESF_SF_EEENS_12float_e4m3_tENS5_IJlSC_lEEESH_SI_NS4_8TiledMMAINS4_8MMA_AtomIJNS4_10MMA_TraitsINS4_19SM100_MMA_F8F6F4_SSEJSH_SH_fSF_SF_NS4_17integral_constantINS4_4UMMA5MajorELSP_0EEESQ_NSN_INSO_7ScaleInELSR_0EEESS_EEEEEENS4_6LayoutINS5_IJSC_SC_SC_EEENS5_IJNSA_ILi0EEESX_SX_EEEEENS5_IJNS4_10UnderscoreES10_S10_EEEEENS4_13SM90_TMA_LOADENS4_14ComposedLayoutINS4_7SwizzleILi2ELi4ELi3EEENS4_18smem_ptr_flag_bitsILi8EEENSV_INS5_IJNSA_ILi8EEESF_EEENS5_IJSF_SC_EEEEEEEvNS4_8identityENS4_23SM90_TMA_LOAD_MULTICASTES1D_vS1E_EENS_8epilogue10collective18CollectiveEpilogueINS1H_23Sm100TmaWarpSpecializedILi1ELi1ELi32ELb0ELb0EEEJSG_NS5_IJNSV_ISF_SC_EES1M_EEESH_SI_SH_SI_NS1H_6fusion15FusionCallbacksIS1L_NS1O_17LinearCombinationISH_fSH_fLNS_15FloatRoundStyleE2EEESG_S1N_JEEENS4_5SM1004TMEM4LOAD26SM100_TMEM_LOAD_16dp32b32xES13_S1D_NS4_39AutoVectorizingCopyWithAssumedAlignmentILi128EEENS4_14SM90_TMA_STOREES1D_S1Z_S1Z_EEEvvEEEEvNT_6ParamsE:
	.zero		2944


//--------------------- SYMBOLS --------------------------

	.type		.nv.reservedSmem.offset0,@object
	.size		.nv.reservedSmem.offset0,0x4
	.type		.nv.reservedSmem.cap,@object
	.size		.nv.reservedSmem.cap,0x4
	.type		__assertfail,@function
